//
// Generated by NVIDIA NVVM Compiler
//
// Compiler Build ID: CL-36424714
// Cuda compilation tools, release 13.0, V13.0.88
// Based on NVVM 20.0.0
//

.version 9.0
.target sm_100
.address_size 64

	// .globl	_Z8MyKernelPdS_ii
.func  (.param .b64 func_retval0) __internal_accurate_pow
(
	.param .b64 __internal_accurate_pow_param_0,
	.param .b64 __internal_accurate_pow_param_1
)
;

.visible .entry _Z8MyKernelPdS_ii(
	.param .u64 .ptr .align 1 _Z8MyKernelPdS_ii_param_0,
	.param .u64 .ptr .align 1 _Z8MyKernelPdS_ii_param_1,
	.param .u32 _Z8MyKernelPdS_ii_param_2,
	.param .u32 _Z8MyKernelPdS_ii_param_3
)
{
	.reg .pred 	%p<25>;
	.reg .b32 	%r<41>;
	.reg .b64 	%rd<9>;
	.reg .b64 	%fd<40>;

	ld.param.u64 	%rd1, [_Z8MyKernelPdS_ii_param_0];
	ld.param.u64 	%rd2, [_Z8MyKernelPdS_ii_param_1];
	ld.param.u32 	%r8, [_Z8MyKernelPdS_ii_param_2];
	ld.param.u32 	%r9, [_Z8MyKernelPdS_ii_param_3];
	mov.u32 	%r10, %tid.x;
	mov.u32 	%r11, %ntid.x;
	mov.u32 	%r12, %ctaid.x;
	mad.lo.s32 	%r1, %r11, %r12, %r10;
	setp.ge.s32 	%p1, %r1, %r9;
	@%p1 bra 	$L__BB0_18;
	cvta.to.global.u64 	%rd3, %rd1;
	add.s32 	%r2, %r8, %r1;
	mul.wide.s32 	%rd4, %r2, 8;
	add.s64 	%rd5, %rd3, %rd4;
	ld.global.f64 	%fd1, [%rd5];
	{
	.reg .b32 %temp; 
	mov.b64 	{%temp, %r3}, %fd1;
	}
	mov.f64 	%fd15, 0d4005AE147AE147AE;
	{
	.reg .b32 %temp; 
	mov.b64 	{%temp, %r4}, %fd15;
	}
	and.b32  	%r5, %r4, 2146435072;
	abs.f64 	%fd2, %fd1;
	setp.neu.f64 	%p2, %fd1, 0d0000000000000000;
	@%p2 bra 	$L__BB0_3;
	setp.eq.s32 	%p4, %r5, 1126170624;
	selp.b32 	%r13, %r3, 0, %p4;
	setp.lt.s32 	%p5, %r4, 0;
	or.b32  	%r14, %r13, 2146435072;
	selp.b32 	%r15, %r14, %r13, %p5;
	mov.b32 	%r16, 0;
	mov.b64 	%fd37, {%r16, %r15};
	bra.uni 	$L__BB0_4;
$L__BB0_3:
	setp.lt.s32 	%p3, %r3, 0;
	{ // callseq 0, 0
	.param .b64 param0;
	st.param.f64 	[param0], %fd2;
	.param .b64 param1;
	st.param.f64 	[param1], 0d4005AE147AE147AE;
	.param .b64 retval0;
	call.uni (retval0), 
	__internal_accurate_pow, 
	(
	param0, 
	param1
	);
	ld.param.f64 	%fd16, [retval0];
	} // callseq 0
	selp.f64 	%fd37, 0dFFF8000000000000, %fd16, %p3;
$L__BB0_4:
	add.f64 	%fd18, %fd1, 0d4005AE147AE147AE;
	{
	.reg .b32 %temp; 
	mov.b64 	{%temp, %r17}, %fd18;
	}
	and.b32  	%r18, %r17, 2146435072;
	setp.ne.s32 	%p6, %r18, 2146435072;
	@%p6 bra 	$L__BB0_9;
	setp.num.f64 	%p7, %fd1, %fd1;
	@%p7 bra 	$L__BB0_7;
	mov.f64 	%fd19, 0d4005AE147AE147AE;
	add.rn.f64 	%fd37, %fd1, %fd19;
	bra.uni 	$L__BB0_9;
$L__BB0_7:
	setp.neu.f64 	%p8, %fd2, 0d7FF0000000000000;
	@%p8 bra 	$L__BB0_9;
	setp.lt.s32 	%p9, %r3, 0;
	setp.eq.s32 	%p10, %r5, 1126170624;
	setp.lt.s32 	%p11, %r4, 0;
	selp.b32 	%r20, 0, 2146435072, %p11;
	and.b32  	%r21, %r4, 2147483647;
	setp.ne.s32 	%p12, %r21, 1071644672;
	or.b32  	%r22, %r20, -2147483648;
	selp.b32 	%r23, %r22, %r20, %p12;
	selp.b32 	%r24, %r23, %r20, %p10;
	selp.b32 	%r25, %r24, %r20, %p9;
	mov.b32 	%r26, 0;
	mov.b64 	%fd37, {%r26, %r25};
$L__BB0_9:
	setp.neu.f64 	%p13, %fd1, 0d0000000000000000;
	mov.f64 	%fd20, 0d3FD6666666666666;
	{
	.reg .b32 %temp; 
	mov.b64 	{%temp, %r6}, %fd20;
	}
	and.b32  	%r7, %r6, 2146435072;
	@%p13 bra 	$L__BB0_11;
	setp.eq.s32 	%p15, %r7, 1126170624;
	selp.b32 	%r27, %r3, 0, %p15;
	setp.lt.s32 	%p16, %r6, 0;
	or.b32  	%r28, %r27, 2146435072;
	selp.b32 	%r29, %r28, %r27, %p16;
	mov.b32 	%r30, 0;
	mov.b64 	%fd39, {%r30, %r29};
	bra.uni 	$L__BB0_12;
$L__BB0_11:
	setp.lt.s32 	%p14, %r3, 0;
	{ // callseq 1, 0
	.param .b64 param0;
	st.param.f64 	[param0], %fd2;
	.param .b64 param1;
	st.param.f64 	[param1], 0d3FD6666666666666;
	.param .b64 retval0;
	call.uni (retval0), 
	__internal_accurate_pow, 
	(
	param0, 
	param1
	);
	ld.param.f64 	%fd21, [retval0];
	} // callseq 1
	selp.f64 	%fd39, 0dFFF8000000000000, %fd21, %p14;
$L__BB0_12:
	add.f64 	%fd23, %fd1, 0d3FD6666666666666;
	{
	.reg .b32 %temp; 
	mov.b64 	{%temp, %r31}, %fd23;
	}
	and.b32  	%r32, %r31, 2146435072;
	setp.ne.s32 	%p17, %r32, 2146435072;
	@%p17 bra 	$L__BB0_17;
	setp.num.f64 	%p18, %fd1, %fd1;
	@%p18 bra 	$L__BB0_15;
	mov.f64 	%fd24, 0d3FD6666666666666;
	add.rn.f64 	%fd39, %fd1, %fd24;
	bra.uni 	$L__BB0_17;
$L__BB0_15:
	setp.neu.f64 	%p19, %fd2, 0d7FF0000000000000;
	@%p19 bra 	$L__BB0_17;
	setp.eq.s32 	%p20, %r7, 1126170624;
	setp.lt.s32 	%p21, %r3, 0;
	setp.lt.s32 	%p22, %r6, 0;
	selp.b32 	%r34, 0, 2146435072, %p22;
	and.b32  	%r35, %r6, 2147483647;
	setp.ne.s32 	%p23, %r35, 1071644672;
	or.b32  	%r36, %r34, -2147483648;
	selp.b32 	%r37, %r36, %r34, %p23;
	selp.b32 	%r38, %r37, %r34, %p20;
	selp.b32 	%r39, %r38, %r34, %p21;
	mov.b32 	%r40, 0;
	mov.b64 	%fd39, {%r40, %r39};
$L__BB0_17:
	setp.eq.f64 	%p24, %fd1, 0d3FF0000000000000;
	selp.f64 	%fd25, 0d3FF0000000000000, %fd37, %p24;
	selp.f64 	%fd26, 0d3FF0000000000000, %fd39, %p24;
	mul.f64 	%fd27, %fd26, 0d4014000000000000;
	fma.rn.f64 	%fd28, %fd25, 0d4000000000000000, %fd27;
	add.f64 	%fd29, %fd25, %fd26;
	add.f64 	%fd30, %fd29, %fd28;
	fma.rn.f64 	%fd31, %fd25, %fd26, %fd30;
	div.rn.f64 	%fd32, %fd25, %fd26;
	add.f64 	%fd33, %fd32, %fd31;
	div.rn.f64 	%fd34, %fd26, %fd28;
	add.f64 	%fd35, %fd34, %fd33;
	cvta.to.global.u64 	%rd6, %rd2;
	add.s64 	%rd8, %rd6, %rd4;
	st.global.f64 	[%rd8], %fd35;
$L__BB0_18:
	ret;

}
.func  (.param .b64 func_retval0) __internal_accurate_pow(
	.param .b64 __internal_accurate_pow_param_0,
	.param .b64 __internal_accurate_pow_param_1
)
{
	.reg .pred 	%p<8>;
	.reg .b32 	%r<49>;
	.reg .b32 	%f<3>;
	.reg .b64 	%fd<109>;

	ld.param.f64 	%fd10, [__internal_accurate_pow_param_0];
	ld.param.f64 	%fd11, [__internal_accurate_pow_param_1];
	{
	.reg .b32 %temp; 
	mov.b64 	{%temp, %r46}, %fd10;
	}
	{
	.reg .b32 %temp; 
	mov.b64 	{%r45, %temp}, %fd10;
	}
	shr.u32 	%r47, %r46, 20;
	setp.gt.u32 	%p1, %r46, 1048575;
	@%p1 bra 	$L__BB1_2;
	mul.f64 	%fd12, %fd10, 0d4350000000000000;
	{
	.reg .b32 %temp; 
	mov.b64 	{%temp, %r46}, %fd12;
	}
	{
	.reg .b32 %temp; 
	mov.b64 	{%r45, %temp}, %fd12;
	}
	shr.u32 	%r16, %r46, 20;
	add.s32 	%r47, %r16, -54;
$L__BB1_2:
	add.s32 	%r48, %r47, -1023;
	and.b32  	%r17, %r46, -2146435073;
	or.b32  	%r18, %r17, 1072693248;
	mov.b64 	%fd107, {%r45, %r18};
	setp.lt.u32 	%p2, %r18, 1073127583;
	@%p2 bra 	$L__BB1_4;
	{
	.reg .b32 %temp; 
	mov.b64 	{%r19, %temp}, %fd107;
	}
	{
	.reg .b32 %temp; 
	mov.b64 	{%temp, %r20}, %fd107;
	}
	add.s32 	%r21, %r20, -1048576;
	mov.b64 	%fd107, {%r19, %r21};
	add.s32 	%r48, %r47, -1022;
$L__BB1_4:
	add.f64 	%fd13, %fd107, 0dBFF0000000000000;
	add.f64 	%fd14, %fd107, 0d3FF0000000000000;
	rcp.approx.ftz.f64 	%fd15, %fd14;
	neg.f64 	%fd16, %fd14;
	fma.rn.f64 	%fd17, %fd16, %fd15, 0d3FF0000000000000;
	fma.rn.f64 	%fd18, %fd17, %fd17, %fd17;
	fma.rn.f64 	%fd19, %fd18, %fd15, %fd15;
	mul.f64 	%fd20, %fd13, %fd19;
	fma.rn.f64 	%fd21, %fd13, %fd19, %fd20;
	mul.f64 	%fd22, %fd21, %fd21;
	fma.rn.f64 	%fd23, %fd22, 0d3EB0F5FF7D2CAFE2, 0d3ED0F5D241AD3B5A;
	fma.rn.f64 	%fd24, %fd23, %fd22, 0d3EF3B20A75488A3F;
	fma.rn.f64 	%fd25, %fd24, %fd22, 0d3F1745CDE4FAECD5;
	fma.rn.f64 	%fd26, %fd25, %fd22, 0d3F3C71C7258A578B;
	fma.rn.f64 	%fd27, %fd26, %fd22, 0d3F6249249242B910;
	fma.rn.f64 	%fd28, %fd27, %fd22, 0d3F89999999999DFB;
	sub.f64 	%fd29, %fd13, %fd21;
	add.f64 	%fd30, %fd29, %fd29;
	neg.f64 	%fd31, %fd21;
	fma.rn.f64 	%fd32, %fd31, %fd13, %fd30;
	mul.f64 	%fd33, %fd19, %fd32;
	fma.rn.f64 	%fd34, %fd22, %fd28, 0d3FB5555555555555;
	mov.f64 	%fd35, 0d3FB5555555555555;
	sub.f64 	%fd36, %fd35, %fd34;
	fma.rn.f64 	%fd37, %fd22, %fd28, %fd36;
	add.f64 	%fd38, %fd37, 0dBC46A4CB00B9E7B0;
	add.f64 	%fd39, %fd34, %fd38;
	sub.f64 	%fd40, %fd34, %fd39;
	add.f64 	%fd41, %fd38, %fd40;
	mul.rn.f64 	%fd42, %fd21, %fd21;
	neg.f64 	%fd43, %fd42;
	fma.rn.f64 	%fd44, %fd21, %fd21, %fd43;
	{
	.reg .b32 %temp; 
	mov.b64 	{%r22, %temp}, %fd33;
	}
	{
	.reg .b32 %temp; 
	mov.b64 	{%temp, %r23}, %fd33;
	}
	add.s32 	%r24, %r23, 1048576;
	mov.b64 	%fd45, {%r22, %r24};
	fma.rn.f64 	%fd46, %fd21, %fd45, %fd44;
	mul.rn.f64 	%fd47, %fd42, %fd21;
	neg.f64 	%fd48, %fd47;
	fma.rn.f64 	%fd49, %fd42, %fd21, %fd48;
	fma.rn.f64 	%fd50, %fd42, %fd33, %fd49;
	fma.rn.f64 	%fd51, %fd46, %fd21, %fd50;
	mul.rn.f64 	%fd52, %fd39, %fd47;
	neg.f64 	%fd53, %fd52;
	fma.rn.f64 	%fd54, %fd39, %fd47, %fd53;
	fma.rn.f64 	%fd55, %fd39, %fd51, %fd54;
	fma.rn.f64 	%fd56, %fd41, %fd47, %fd55;
	add.f64 	%fd57, %fd52, %fd56;
	sub.f64 	%fd58, %fd52, %fd57;
	add.f64 	%fd59, %fd56, %fd58;
	add.f64 	%fd60, %fd21, %fd57;
	sub.f64 	%fd61, %fd21, %fd60;
	add.f64 	%fd62, %fd57, %fd61;
	add.f64 	%fd63, %fd59, %fd62;
	add.f64 	%fd64, %fd33, %fd63;
	add.f64 	%fd65, %fd60, %fd64;
	sub.f64 	%fd66, %fd60, %fd65;
	add.f64 	%fd67, %fd64, %fd66;
	xor.b32  	%r25, %r48, -2147483648;
	mov.b32 	%r26, 1127219200;
	mov.b64 	%fd68, {%r25, %r26};
	mov.b32 	%r27, -2147483648;
	mov.b64 	%fd69, {%r27, %r26};
	sub.f64 	%fd70, %fd68, %fd69;
	fma.rn.f64 	%fd71, %fd70, 0d3FE62E42FEFA39EF, %fd65;
	fma.rn.f64 	%fd72, %fd70, 0dBFE62E42FEFA39EF, %fd71;
	sub.f64 	%fd73, %fd72, %fd65;
	sub.f64 	%fd74, %fd67, %fd73;
	fma.rn.f64 	%fd75, %fd70, 0d3C7ABC9E3B39803F, %fd74;
	add.f64 	%fd76, %fd71, %fd75;
	sub.f64 	%fd77, %fd71, %fd76;
	add.f64 	%fd78, %fd75, %fd77;
	{
	.reg .b32 %temp; 
	mov.b64 	{%temp, %r28}, %fd11;
	}
	{
	.reg .b32 %temp; 
	mov.b64 	{%r29, %temp}, %fd11;
	}
	shl.b32 	%r30, %r28, 1;
	setp.gt.u32 	%p3, %r30, -33554433;
	and.b32  	%r31, %r28, -15728641;
	selp.b32 	%r32, %r31, %r28, %p3;
	mov.b64 	%fd79, {%r29, %r32};
	mul.rn.f64 	%fd80, %fd76, %fd79;
	neg.f64 	%fd81, %fd80;
	fma.rn.f64 	%fd82, %fd76, %fd79, %fd81;
	fma.rn.f64 	%fd83, %fd78, %fd79, %fd82;
	add.f64 	%fd4, %fd80, %fd83;
	sub.f64 	%fd84, %fd80, %fd4;
	add.f64 	%fd5, %fd83, %fd84;
	fma.rn.f64 	%fd85, %fd4, 0d3FF71547652B82FE, 0d4338000000000000;
	{
	.reg .b32 %temp; 
	mov.b64 	{%r13, %temp}, %fd85;
	}
	mov.f64 	%fd86, 0dC338000000000000;
	add.rn.f64 	%fd87, %fd85, %fd86;
	fma.rn.f64 	%fd88, %fd87, 0dBFE62E42FEFA39EF, %fd4;
	fma.rn.f64 	%fd89, %fd87, 0dBC7ABC9E3B39803F, %fd88;
	fma.rn.f64 	%fd90, %fd89, 0d3E5ADE1569CE2BDF, 0d3E928AF3FCA213EA;
	fma.rn.f64 	%fd91, %fd90, %fd89, 0d3EC71DEE62401315;
	fma.rn.f64 	%fd92, %fd91, %fd89, 0d3EFA01997C89EB71;
	fma.rn.f64 	%fd93, %fd92, %fd89, 0d3F2A01A014761F65;
	fma.rn.f64 	%fd94, %fd93, %fd89, 0d3F56C16C1852B7AF;
	fma.rn.f64 	%fd95, %fd94, %fd89, 0d3F81111111122322;
	fma.rn.f64 	%fd96, %fd95, %fd89, 0d3FA55555555502A1;
	fma.rn.f64 	%fd97, %fd96, %fd89, 0d3FC5555555555511;
	fma.rn.f64 	%fd98, %fd97, %fd89, 0d3FE000000000000B;
	fma.rn.f64 	%fd99, %fd98, %fd89, 0d3FF0000000000000;
	fma.rn.f64 	%fd100, %fd99, %fd89, 0d3FF0000000000000;
	{
	.reg .b32 %temp; 
	mov.b64 	{%r14, %temp}, %fd100;
	}
	{
	.reg .b32 %temp; 
	mov.b64 	{%temp, %r15}, %fd100;
	}
	shl.b32 	%r33, %r13, 20;
	add.s32 	%r34, %r33, %r15;
	mov.b64 	%fd108, {%r14, %r34};
	{
	.reg .b32 %temp; 
	mov.b64 	{%temp, %r35}, %fd4;
	}
	mov.b32 	%f2, %r35;
	abs.f32 	%f1, %f2;
	setp.lt.f32 	%p4, %f1, 0f4086232B;
	@%p4 bra 	$L__BB1_7;
	setp.lt.f64 	%p5, %fd4, 0d0000000000000000;
	add.f64 	%fd101, %fd4, 0d7FF0000000000000;
	selp.f64 	%fd108, 0d0000000000000000, %fd101, %p5;
	setp.geu.f32 	%p6, %f1, 0f40874800;
	@%p6 bra 	$L__BB1_7;
	shr.u32 	%r36, %r13, 31;
	add.s32 	%r37, %r13, %r36;
	shr.s32 	%r38, %r37, 1;
	shl.b32 	%r39, %r38, 20;
	add.s32 	%r40, %r15, %r39;
	mov.b64 	%fd102, {%r14, %r40};
	sub.s32 	%r41, %r13, %r38;
	shl.b32 	%r42, %r41, 20;
	add.s32 	%r43, %r42, 1072693248;
	mov.b32 	%r44, 0;
	mov.b64 	%fd103, {%r44, %r43};
	mul.f64 	%fd108, %fd103, %fd102;
$L__BB1_7:
	abs.f64 	%fd104, %fd108;
	setp.eq.f64 	%p7, %fd104, 0d7FF0000000000000;
	fma.rn.f64 	%fd105, %fd108, %fd5, %fd108;
	selp.f64 	%fd106, %fd108, %fd105, %p7;
	st.param.f64 	[func_retval0], %fd106;
	ret;

}


// ===== COMPILED SASS (sm_100) =====

	.target	sm_100

	.elftype	@"ET_EXEC"


//--------------------- .note.nv.tkinfo           --------------------------
	.section	.note.nv.tkinfo,"",@"SHT_NOTE"
	.sectionflags	@"SHF_NOTE_NV_TKINFO"
	.tkinfo
        /*0018*/ 	.word	0x00000002
        /*0030*/ 	.string	""
        /*0030*/ 	.string	"ptxas"
        /*0030*/ 	.string	"Cuda compilation tools, release 13.0, V13.0.88"
        /*0030*/ 	.string	"Build cuda_13.0.r13.0/compiler.36424714_0"
        /*0030*/ 	.string	"-arch sm_100 -m 64 "



//--------------------- .note.nv.cuinfo           --------------------------
	.section	.note.nv.cuinfo,"",@"SHT_NOTE"
	.sectionflags	@"SHF_NOTE_NV_CUINFO"
        /*0018*/ 	.short	0x0002
        /*001a*/ 	.short	0x0064
        /*001c*/ 	.short	0x0082
	.zero		2


//--------------------- .nv.info                  --------------------------
	.section	.nv.info,"",@"SHT_CUDA_INFO"
	.align	4


	//----- nvinfo : EIATTR_REGCOUNT
	.align		4
        /*0000*/ 	.byte	0x04, 0x2f
        /*0002*/ 	.short	(.L_1 - .L_0)
	.align		4
.L_0:
        /*0004*/ 	.word	index@(_Z8MyKernelPdS_ii)
        /*0008*/ 	.word	0x0000001e


	//----- nvinfo : EIATTR_FRAME_SIZE
	.align		4
.L_1:
        /*000c*/ 	.byte	0x04, 0x11
        /*000e*/ 	.short	(.L_3 - .L_2)
	.align		4
.L_2:
        /*0010*/ 	.word	index@($_Z8MyKernelPdS_ii$__internal_accurate_pow)
        /*0014*/ 	.word	0x00000000


	//----- nvinfo : EIATTR_FRAME_SIZE
	.align		4
.L_3:
        /*0018*/ 	.byte	0x04, 0x11
        /*001a*/ 	.short	(.L_5 - .L_4)
	.align		4
.L_4:
        /*001c*/ 	.word	index@($__internal_0_$__cuda_sm20_div_rn_f64_full)
        /*0020*/ 	.word	0x00000000


	//----- nvinfo : EIATTR_FRAME_SIZE
	.align		4
.L_5:
        /*0024*/ 	.byte	0x04, 0x11
        /*0026*/ 	.short	(.L_7 - .L_6)
	.align		4
.L_6:
        /*0028*/ 	.word	index@(_Z8MyKernelPdS_ii)
        /*002c*/ 	.word	0x00000000


	//----- nvinfo : EIATTR_MIN_STACK_SIZE
	.align		4
.L_7:
        /*0030*/ 	.byte	0x04, 0x12
        /*0032*/ 	.short	(.L_9 - .L_8)
	.align		4
.L_8:
        /*0034*/ 	.word	index@(_Z8MyKernelPdS_ii)
        /*0038*/ 	.word	0x00000000
.L_9:


//--------------------- .nv.compat                --------------------------
	.section	.nv.compat,"",@"SHT_CUDA_COMPAT_INFO"
	.align	4
        /*0000*/ 	.byte	0x02, 0x09, 0x00, 0x00, 0x02, 0x02, 0x01, 0x00, 0x02, 0x05, 0x05, 0x00, 0x03, 0x07, 0x01, 0x01
        /*0010*/ 	.byte	0x02, 0x03, 0x00, 0x00, 0x02, 0x06, 0x01, 0x00, 0x04, 0x0b, 0x08, 0x00, 0x01, 0x00, 0x00, 0x00
        /*0020*/ 	.byte	0x00, 0x00, 0x00, 0x00


//--------------------- .nv.info._Z8MyKernelPdS_ii --------------------------
	.section	.nv.info._Z8MyKernelPdS_ii,"",@"SHT_CUDA_INFO"
	.sectionflags	@""
	.align	4


	//----- nvinfo : EIATTR_CUDA_API_VERSION
	.align		4
        /*0000*/ 	.byte	0x04, 0x37
        /*0002*/ 	.short	(.L_11 - .L_10)
.L_10:
        /*0004*/ 	.word	0x00000082


	//----- nvinfo : EIATTR_KPARAM_INFO
	.align		4
.L_11:
        /*0008*/ 	.byte	0x04, 0x17
        /*000a*/ 	.short	(.L_13 - .L_12)
.L_12:
        /*000c*/ 	.word	0x00000000
        /*0010*/ 	.short	0x0003
        /*0012*/ 	.short	0x0014
        /*0014*/ 	.byte	0x00, 0xf0, 0x11, 0x00


	//----- nvinfo : EIATTR_KPARAM_INFO
	.align		4
.L_13:
        /*0018*/ 	.byte	0x04, 0x17
        /*001a*/ 	.short	(.L_15 - .L_14)
.L_14:
        /*001c*/ 	.word	0x00000000
        /*0020*/ 	.short	0x0002
        /*0022*/ 	.short	0x0010
        /*0024*/ 	.byte	0x00, 0xf0, 0x11, 0x00


	//----- nvinfo : EIATTR_KPARAM_INFO
	.align		4
.L_15:
        /*0028*/ 	.byte	0x04, 0x17
        /*002a*/ 	.short	(.L_17 - .L_16)
.L_16:
        /*002c*/ 	.word	0x00000000
        /*0030*/ 	.short	0x0001
        /*0032*/ 	.short	0x0008
        /*0034*/ 	.byte	0x00, 0xf5, 0x21, 0x00


	//----- nvinfo : EIATTR_KPARAM_INFO
	.align		4
.L_17:
        /*0038*/ 	.byte	0x04, 0x17
        /*003a*/ 	.short	(.L_19 - .L_18)
.L_18:
        /*003c*/ 	.word	0x00000000
        /*0040*/ 	.short	0x0000
        /*0042*/ 	.short	0x0000
        /*0044*/ 	.byte	0x00, 0xf5, 0x21, 0x00


	//----- nvinfo : EIATTR_SPARSE_MMA_MASK
	.align		4
.L_19:
        /*0048*/ 	.byte	0x03, 0x50
        /*004a*/ 	.short	0x0000


	//----- nvinfo : EIATTR_MAXREG_COUNT
	.align		4
        /*004c*/ 	.byte	0x03, 0x1b
        /*004e*/ 	.short	0x00ff


	//----- nvinfo : EIATTR_MERCURY_ISA_VERSION
	.align		4
        /*0050*/ 	.byte	0x03, 0x5f
        /*0052*/ 	.short	0x0101


	//----- nvinfo : EIATTR_VRC_CTA_INIT_COUNT
	.align		4
        /*0054*/ 	.byte	0x02, 0x4a
	.zero		1
	.zero		1


	//----- nvinfo : EIATTR_EXIT_INSTR_OFFSETS
	.align		4
        /*0058*/ 	.byte	0x04, 0x1c
        /*005a*/ 	.short	(.L_21 - .L_20)


	//   ....[0]....
.L_20:
        /*005c*/ 	.word	0x00000070


	//   ....[1]....
        /*0060*/ 	.word	0x00000870


	//----- nvinfo : EIATTR_CRS_STACK_SIZE
	.align		4
.L_21:
        /*0064*/ 	.byte	0x04, 0x1e
        /*0066*/ 	.short	(.L_23 - .L_22)
.L_22:
        /*0068*/ 	.word	0x00000000


	//----- nvinfo : EIATTR_CBANK_PARAM_SIZE
	.align		4
.L_23:
        /*006c*/ 	.byte	0x03, 0x19
        /*006e*/ 	.short	0x0018


	//----- nvinfo : EIATTR_PARAM_CBANK
	.align		4
        /*0070*/ 	.byte	0x04, 0x0a
        /*0072*/ 	.short	(.L_25 - .L_24)
	.align		4
.L_24:
        /*0074*/ 	.word	index@(.nv.constant0._Z8MyKernelPdS_ii)
        /*0078*/ 	.short	0x0380
        /*007a*/ 	.short	0x0018


	//----- nvinfo : EIATTR_SW_WAR
	.align		4
.L_25:
        /*007c*/ 	.byte	0x04, 0x36
        /*007e*/ 	.short	(.L_27 - .L_26)
.L_26:
        /*0080*/ 	.word	0x00000008
.L_27:


//--------------------- .nv.callgraph             --------------------------
	.section	.nv.callgraph,"",@"SHT_CUDA_CALLGRAPH"
	.align	4
	.sectionentsize	8
	.align		4
        /*0000*/ 	.word	0x00000000
	.align		4
        /*0004*/ 	.word	0xffffffff
	.align		4
        /*0008*/ 	.word	0x00000000
	.align		4
        /*000c*/ 	.word	0xfffffffe
	.align		4
        /*0010*/ 	.word	0x00000000
	.align		4
        /*0014*/ 	.word	0xfffffffd
	.align		4
        /*0018*/ 	.word	0x00000000
	.align		4
        /*001c*/ 	.word	0xfffffffc


//--------------------- .text._Z8MyKernelPdS_ii   --------------------------
	.section	.text._Z8MyKernelPdS_ii,"ax",@progbits
	.align	128
        .global         _Z8MyKernelPdS_ii
        .type           _Z8MyKernelPdS_ii,@function
        .size           _Z8MyKernelPdS_ii,(.L_x_22 - _Z8MyKernelPdS_ii)
        .other          _Z8MyKernelPdS_ii,@"STO_CUDA_ENTRY STV_DEFAULT"
_Z8MyKernelPdS_ii:
.text._Z8MyKernelPdS_ii:
[----:B------:R-:W-:Y:S01]  /*0000*/  LDC R1, c[0x0][0x37c] ;  /* 0x0000df00ff017b82 */ /* 0x000fe20000000800 */
[----:B------:R-:W0:Y:S01]  /*0010*/  S2R R2, SR_TID.X ;  /* 0x0000000000027919 */ /* 0x000e220000002100 */
[----:B------:R-:W0:Y:S01]  /*0020*/  LDCU UR4, c[0x0][0x360] ;  /* 0x00006c00ff0477ac */ /* 0x000e220008000800 */
[----:B------:R-:W0:Y:S01]  /*0030*/  S2R R3, SR_CTAID.X ;  /* 0x0000000000037919 */ /* 0x000e220000002500 */
[----:B------:R-:W1:Y:S01]  /*0040*/  LDCU UR5, c[0x0][0x394] ;  /* 0x00007280ff0577ac */ /* 0x000e620008000800 */
[----:B0-----:R-:W-:-:S05]  /*0050*/  IMAD R2, R3, UR4, R2 ;  /* 0x0000000403027c24 */ /* 0x001fca000f8e0202 */
[----:B-1----:R-:W-:-:S13]  /*0060*/  ISETP.GE.AND P0, PT, R2, UR5, PT ;  /* 0x0000000502007c0c */ /* 0x002fda000bf06270 */
[----:B------:R-:W-:Y:S05]  /*0070*/  @P0 EXIT ;  /* 0x000000000000094d */ /* 0x000fea0003800000 */
[----:B------:R-:W0:Y:S01]  /*0080*/  LDC.64 R6, c[0x0][0x380] ;  /* 0x0000e000ff067b82 */ /* 0x000e220000000a00 */
[----:B------:R-:W1:Y:S01]  /*0090*/  LDCU UR6, c[0x0][0x390] ;  /* 0x00007200ff0677ac */ /* 0x000e620008000800 */
[----:B------:R-:W2:Y:S01]  /*00a0*/  LDCU.64 UR4, c[0x0][0x358] ;  /* 0x00006b00ff0477ac */ /* 0x000ea20008000a00 */
[----:B-1----:R-:W-:-:S04]  /*00b0*/  VIADD R2, R2, UR6 ;  /* 0x0000000602027c36 */ /* 0x002fc80008000000 */
[----:B0-----:R-:W-:-:S06]  /*00c0*/  IMAD.WIDE R6, R2, 0x8, R6 ;  /* 0x0000000802067825 */ /* 0x001fcc00078e0206 */
[----:B--2---:R-:W2:Y:S01]  /*00d0*/  LDG.E.64 R6, desc[UR4][R6.64] ;  /* 0x0000000406067981 */ /* 0x004ea2000c1e1b00 */
[----:B------:R-:W-:Y:S01]  /*00e0*/  BSSY.RECONVERGENT B0, `(.L_x_0) ;  /* 0x000000f000007945 */ /* 0x000fe20003800200 */
[----:B--2---:R-:W-:-:S14]  /*00f0*/  DSETP.NEU.AND P0, PT, R6, RZ, PT ;  /* 0x000000ff0600722a */ /* 0x004fdc0003f0d000 */
[----:B------:R-:W-:Y:S01]  /*0100*/  @!P0 CS2R R4, SRZ ;  /* 0x0000000000048805 */ /* 0x000fe2000001ff00 */
[----:B------:R-:W-:Y:S06]  /*0110*/  @!P0 BRA `(.L_x_1) ;  /* 0x00000000002c8947 */ /* 0x000fec0003800000 */
[----:B------:R-:W-:Y:S01]  /*0120*/  DADD R26, -RZ, |R6| ;  /* 0x00000000ff1a7229 */ /* 0x000fe20000000506 */
[----:B------:R-:W-:Y:S01]  /*0130*/  BSSY.RECONVERGENT B1, `(.L_x_2) ;  /* 0x0000007000017945 */ /* 0x000fe20003800200 */
[----:B------:R-:W-:Y:S01]  /*0140*/  ISETP.GE.AND P0, PT, R7, RZ, PT ;  /* 0x000000ff0700720c */ /* 0x000fe20003f06270 */
[----:B------:R-:W-:Y:S01]  /*0150*/  IMAD.MOV.U32 R3, RZ, RZ, 0x4005ae14 ;  /* 0x4005ae14ff037424 */ /* 0x000fe200078e00ff */
[----:B------:R-:W-:-:S06]  /*0160*/  MOV R0, 0x1a0 ;  /* 0x000001a000007802 */ /* 0x000fcc0000000f00 */
[----:B------:R-:W-:Y:S02]  /*0170*/  IMAD.MOV.U32 R12, RZ, RZ, R26 ;  /* 0x000000ffff0c7224 */ /* 0x000fe400078e001a */
[----:B------:R-:W-:-:S07]  /*0180*/  IMAD.MOV.U32 R26, RZ, RZ, 0x7ae147ae ;  /* 0x7ae147aeff1a7424 */ /* 0x000fce00078e00ff */
[----:B------:R-:W-:Y:S05]  /*0190*/  CALL.REL.NOINC `($_Z8MyKernelPdS_ii$__internal_accurate_pow) ;  /* 0x0000000c002c7944 */ /* 0x000fea0003c00000 */
[----:B------:R-:W-:Y:S05]  /*01a0*/  BSYNC.RECONVERGENT B1 ;  /* 0x0000000000017941 */ /* 0x000fea0003800200 */
.L_x_2:
[----:B------:R-:W-:Y:S02]  /*01b0*/  FSEL R4, R3, RZ, P0 ;  /* 0x000000ff03047208 */ /* 0x000fe40000000000 */
[----:B------:R-:W-:-:S07]  /*01c0*/  FSEL R5, R14, -QNAN , P0 ;  /* 0xfff800000e057808 */ /* 0x000fce0000000000 */
.L_x_1:
[----:B------:R-:W-:Y:S05]  /*01d0*/  BSYNC.RECONVERGENT B0 ;  /* 0x0000000000007941 */ /* 0x000fea0003800200 */
.L_x_0:
[----:B------:R-:W-:Y:S01]  /*01e0*/  UMOV UR6, 0x7ae147ae ;  /* 0x7ae147ae00067882 */ /* 0x000fe20000000000 */
[----:B------:R-:W-:Y:S01]  /*01f0*/  UMOV UR7, 0x4005ae14 ;  /* 0x4005ae1400077882 */ /* 0x000fe20000000000 */
[----:B------:R-:W-:Y:S01]  /*0200*/  BSSY.RECONVERGENT B0, `(.L_x_3) ;  /* 0x000000c000007945 */ /* 0x000fe20003800200 */
[C---:B------:R-:W-:Y:S02]  /*0210*/  DADD R8, R6.reuse, UR6 ;  /* 0x0000000606087e29 */ /* 0x040fe40008000000 */
[----:B------:R-:W-:-:S08]  /*0220*/  DSETP.NEU.AND P1, PT, R6, RZ, PT ;  /* 0x000000ff0600722a */ /* 0x000fd00003f2d000 */
[----:B------:R-:W-:-:S04]  /*0230*/  LOP3.LUT R8, R9, 0x7ff00000, RZ, 0xc0, !PT ;  /* 0x7ff0000009087812 */ /* 0x000fc800078ec0ff */
[----:B------:R-:W-:-:S13]  /*0240*/  ISETP.NE.AND P0, PT, R8, 0x7ff00000, PT ;  /* 0x7ff000000800780c */ /* 0x000fda0003f05270 */
[----:B------:R-:W-:Y:S05]  /*0250*/  @P0 BRA `(.L_x_4) ;  /* 0x0000000000180947 */ /* 0x000fea0003800000 */
[----:B------:R-:W-:-:S14]  /*0260*/  DSETP.NAN.AND P0, PT, R6, R6, PT ;  /* 0x000000060600722a */ /* 0x000fdc0003f08000 */
[----:B------:R-:W-:Y:S01]  /*0270*/  @P0 DADD R4, R6, UR6 ;  /* 0x0000000606040e29 */ /* 0x000fe20008000000 */
[----:B------:R-:W-:Y:S10]  /*0280*/  @P0 BRA `(.L_x_4) ;  /* 0x00000000000c0947 */ /* 0x000ff40003800000 */
[----:B------:R-:W-:-:S14]  /*0290*/  DSETP.NEU.AND P0, PT, |R6|, +INF , PT ;  /* 0x7ff000000600742a */ /* 0x000fdc0003f0d200 */
[----:B------:R-:W-:Y:S02]  /*02a0*/  @!P0 IMAD.MOV.U32 R4, RZ, RZ, 0x0 ;  /* 0x00000000ff048424 */ /* 0x000fe400078e00ff */
[----:B------:R-:W-:-:S07]  /*02b0*/  @!P0 IMAD.MOV.U32 R5, RZ, RZ, 0x7ff00000 ;  /* 0x7ff00000ff058424 */ /* 0x000fce00078e00ff */
.L_x_4:
[----:B------:R-:W-:Y:S05]  /*02c0*/  BSYNC.RECONVERGENT B0 ;  /* 0x0000000000007941 */ /* 0x000fea0003800200 */
.L_x_3:
[----:B------:R-:W-:Y:S01]  /*02d0*/  BSSY.RECONVERGENT B0, `(.L_x_5) ;  /* 0x000000e000007945 */ /* 0x000fe20003800200 */
[----:B------:R-:W-:-:S03]  /*02e0*/  @!P1 CS2R R8, SRZ ;  /* 0x0000000000089805 */ /* 0x000fc6000001ff00 */
[----:B------:R-:W-:Y:S05]  /*02f0*/  @!P1 BRA `(.L_x_6) ;  /* 0x00000000002c9947 */ /* 0x000fea0003800000 */
        /* <DEDUP_REMOVED lines=9> */
.L_x_7:
[----:B------:R-:W-:Y:S02]  /*0390*/  FSEL R8, R3, RZ, P0 ;  /* 0x000000ff03087208 */ /* 0x000fe40000000000 */
[----:B------:R-:W-:-:S07]  /*03a0*/  FSEL R9, R14, -QNAN , P0 ;  /* 0xfff800000e097808 */ /* 0x000fce0000000000 */
.L_x_6:
[----:B------:R-:W-:Y:S05]  /*03b0*/  BSYNC.RECONVERGENT B0 ;  /* 0x0000000000007941 */ /* 0x000fea0003800200 */
.L_x_5:
[----:B------:R-:W-:Y:S01]  /*03c0*/  UMOV UR6, 0x66666666 ;  /* 0x6666666600067882 */ /* 0x000fe20000000000 */
[----:B------:R-:W-:Y:S01]  /*03d0*/  UMOV UR7, 0x3fd66666 ;  /* 0x3fd6666600077882 */ /* 0x000fe20000000000 */
[----:B------:R-:W-:Y:S01]  /*03e0*/  BSSY.RECONVERGENT B0, `(.L_x_8) ;  /* 0x000000c000007945 */ /* 0x000fe20003800200 */
[C---:B------:R-:W-:Y:S02]  /*03f0*/  DADD R10, R6.reuse, UR6 ;  /* 0x00000006060a7e29 */ /* 0x040fe40008000000 */
[----:B------:R-:W-:-:S08]  /*0400*/  DSETP.NEU.AND P1, PT, R6, 1, PT ;  /* 0x3ff000000600742a */ /* 0x000fd00003f2d000 */
        /* <DEDUP_REMOVED lines=9> */
.L_x_9:
[----:B------:R-:W-:Y:S05]  /*04a0*/  BSYNC.RECONVERGENT B0 ;  /* 0x0000000000007941 */ /* 0x000fea0003800200 */
.L_x_8:
[----:B------:R-:W-:Y:S01]  /*04b0*/  FSEL R7, R9, 1.875, P1 ;  /* 0x3ff0000009077808 */ /* 0x000fe20000800000 */
[----:B------:R-:W-:Y:S01]  /*04c0*/  BSSY.RECONVERGENT B0, `(.L_x_10) ;  /* 0x000001f000007945 */ /* 0x000fe20003800200 */
[----:B------:R-:W-:Y:S01]  /*04d0*/  FSEL R6, R8, RZ, P1 ;  /* 0x000000ff08067208 */ /* 0x000fe20000800000 */
[----:B------:R-:W-:Y:S01]  /*04e0*/  IMAD.MOV.U32 R8, RZ, RZ, 0x1 ;  /* 0x00000001ff087424 */ /* 0x000fe200078e00ff */
[----:B------:R-:W0:Y:S05]  /*04f0*/  MUFU.RCP64H R9, R7 ;  /* 0x0000000700097308 */ /* 0x000e2a0000001800 */
[----:B0-----:R-:W-:-:S08]  /*0500*/  DFMA R10, -R6, R8, 1 ;  /* 0x3ff00000060a742b */ /* 0x001fd00000000108 */
[----:B------:R-:W-:-:S08]  /*0510*/  DFMA R10, R10, R10, R10 ;  /* 0x0000000a0a0a722b */ /* 0x000fd0000000000a */
[----:B------:R-:W-:-:S08]  /*0520*/  DFMA R10, R8, R10, R8 ;  /* 0x0000000a080a722b */ /* 0x000fd00000000008 */
[----:B------:R-:W-:-:S08]  /*0530*/  DFMA R8, -R6, R10, 1 ;  /* 0x3ff000000608742b */ /* 0x000fd0000000010a */
[----:B------:R-:W-:Y:S01]  /*0540*/  DFMA R14, R10, R8, R10 ;  /* 0x000000080a0e722b */ /* 0x000fe2000000000a */
[----:B------:R-:W-:Y:S01]  /*0550*/  FSEL R10, R4, RZ, P1 ;  /* 0x000000ff040a7208 */ /* 0x000fe20000800000 */
[----:B------:R-:W-:Y:S01]  /*0560*/  DMUL R8, R6, 5 ;  /* 0x4014000006087828 */ /* 0x000fe20000000000 */
[----:B------:R-:W-:-:S04]  /*0570*/  FSEL R11, R5, 1.875, P1 ;  /* 0x3ff00000050b7808 */ /* 0x000fc80000800000 */
[----:B------:R-:W-:Y:S02]  /*0580*/  FSETP.GEU.AND P1, PT, |R11|, 6.5827683646048100446e-37, PT ;  /* 0x036000000b00780b */ /* 0x000fe40003f2e200 */
[C---:B------:R-:W-:Y:S02]  /*0590*/  DMUL R4, R10.reuse, R14 ;  /* 0x0000000e0a047228 */ /* 0x040fe40000000000 */
[C---:B------:R-:W-:Y:S02]  /*05a0*/  DADD R12, R10.reuse, R6 ;  /* 0x000000000a0c7229 */ /* 0x040fe40000000006 */
[----:B------:R-:W-:-:S04]  /*05b0*/  DFMA R8, R10, 2, R8 ;  /* 0x400000000a08782b */ /* 0x000fc80000000008 */
[----:B------:R-:W-:-:S04]  /*05c0*/  DFMA R16, -R6, R4, R10 ;  /* 0x000000040610722b */ /* 0x000fc8000000010a */
[----:B------:R-:W-:-:S04]  /*05d0*/  DADD R12, R8, R12 ;  /* 0x00000000080c7229 */ /* 0x000fc8000000000c */
[----:B------:R-:W-:-:S04]  /*05e0*/  DFMA R4, R14, R16, R4 ;  /* 0x000000100e04722b */ /* 0x000fc80000000004 */
[----:B------:R-:W-:-:S06]  /*05f0*/  DFMA R24, R10, R6, R12 ;  /* 0x000000060a18722b */ /* 0x000fcc000000000c */
[----:B------:R-:W-:-:S05]  /*0600*/  FFMA R0, RZ, R7, R5 ;  /* 0x00000007ff007223 */ /* 0x000fca0000000005 */
[----:B------:R-:W-:-:S13]  /*0610*/  FSETP.GT.AND P0, PT, |R0|, 1.469367938527859385e-39, PT ;  /* 0x001000000000780b */ /* 0x000fda0003f04200 */
[----:B------:R-:W-:Y:S05]  /*0620*/  @P0 BRA P1, `(.L_x_11) ;  /* 0x0000000000200947 */ /* 0x000fea0000800000 */
[----:B------:R-:W-:Y:S01]  /*0630*/  IMAD.MOV.U32 R14, RZ, RZ, R10 ;  /* 0x000000ffff0e7224 */ /* 0x000fe200078e000a */
[----:B------:R-:W-:Y:S01]  /*0640*/  MOV R0, 0x690 ;  /* 0x0000069000007802 */ /* 0x000fe20000000f00 */
[----:B------:R-:W-:Y:S02]  /*0650*/  IMAD.MOV.U32 R15, RZ, RZ, R11 ;  /* 0x000000ffff0f7224 */ /* 0x000fe400078e000b */
[----:B------:R-:W-:Y:S02]  /*0660*/  IMAD.MOV.U32 R12, RZ, RZ, R6 ;  /* 0x000000ffff0c7224 */ /* 0x000fe400078e0006 */
[----:B------:R-:W-:-:S07]  /*0670*/  IMAD.MOV.U32 R13, RZ, RZ, R7 ;  /* 0x000000ffff0d7224 */ /* 0x000fce00078e0007 */
[----:B------:R-:W-:Y:S05]  /*0680*/  CALL.REL.NOINC `($__internal_0_$__cuda_sm20_div_rn_f64_full) ;  /* 0x00000000007c7944 */ /* 0x000fea0003c00000 */
[----:B------:R-:W-:Y:S02]  /*0690*/  IMAD.MOV.U32 R4, RZ, RZ, R10 ;  /* 0x000000ffff047224 */ /* 0x000fe400078e000a */
[----:B------:R-:W-:-:S07]  /*06a0*/  IMAD.MOV.U32 R5, RZ, RZ, R11 ;  /* 0x000000ffff057224 */ /* 0x000fce00078e000b */
.L_x_11:
[----:B------:R-:W-:Y:S05]  /*06b0*/  BSYNC.RECONVERGENT B0 ;  /* 0x0000000000007941 */ /* 0x000fea0003800200 */
.L_x_10:
[----:B------:R-:W0:Y:S01]  /*06c0*/  MUFU.RCP64H R11, R9 ;  /* 0x00000009000b7308 */ /* 0x000e220000001800 */
[----:B------:R-:W-:Y:S01]  /*06d0*/  IMAD.MOV.U32 R10, RZ, RZ, 0x1 ;  /* 0x00000001ff0a7424 */ /* 0x000fe200078e00ff */
[----:B------:R-:W-:Y:S01]  /*06e0*/  FSETP.GEU.AND P1, PT, |R7|, 6.5827683646048100446e-37, PT ;  /* 0x036000000700780b */ /* 0x000fe20003f2e200 */
[----:B------:R-:W-:Y:S01]  /*06f0*/  BSSY.RECONVERGENT B0, `(.L_x_12) ;  /* 0x0000013000007945 */ /* 0x000fe20003800200 */
[----:B------:R-:W-:-:S03]  /*0700*/  DADD R24, R24, R4 ;  /* 0x0000000018187229 */ /* 0x000fc60000000004 */
[----:B0-----:R-:W-:-:S08]  /*0710*/  DFMA R12, -R8, R10, 1 ;  /* 0x3ff00000080c742b */ /* 0x001fd0000000010a */
[----:B------:R-:W-:-:S08]  /*0720*/  DFMA R12, R12, R12, R12 ;  /* 0x0000000c0c0c722b */ /* 0x000fd0000000000c */
[----:B------:R-:W-:-:S08]  /*0730*/  DFMA R12, R10, R12, R10 ;  /* 0x0000000c0a0c722b */ /* 0x000fd0000000000a */
[----:B------:R-:W-:-:S08]  /*0740*/  DFMA R10, -R8, R12, 1 ;  /* 0x3ff00000080a742b */ /* 0x000fd0000000010c */
[----:B------:R-:W-:-:S08]  /*0750*/  DFMA R10, R12, R10, R12 ;  /* 0x0000000a0c0a722b */ /* 0x000fd0000000000c */
[----:B------:R-:W-:-:S08]  /*0760*/  DMUL R12, R6, R10 ;  /* 0x0000000a060c7228 */ /* 0x000fd00000000000 */
[----:B------:R-:W-:-:S08]  /*0770*/  DFMA R14, -R8, R12, R6 ;  /* 0x0000000c080e722b */ /* 0x000fd00000000106 */
[----:B------:R-:W-:-:S10]  /*0780*/  DFMA R10, R10, R14, R12 ;  /* 0x0000000e0a0a722b */ /* 0x000fd4000000000c */
        /* <DEDUP_REMOVED lines=9> */
.L_x_13:
[----:B------:R-:W-:Y:S05]  /*0820*/  BSYNC.RECONVERGENT B0 ;  /* 0x0000000000007941 */ /* 0x000fea0003800200 */
.L_x_12:
[----:B------:R-:W0:Y:S01]  /*0830*/  LDC.64 R4, c[0x0][0x388] ;  /* 0x0000e200ff047b82 */ /* 0x000e220000000a00 */
[----:B------:R-:W-:Y:S01]  /*0840*/  DADD R24, R24, R10 ;  /* 0x0000000018187229 */ /* 0x000fe2000000000a */
[----:B0-----:R-:W-:-:S06]  /*0850*/  IMAD.WIDE R2, R2, 0x8, R4 ;  /* 0x0000000802027825 */ /* 0x001fcc00078e0204 */
[----:B------:R-:W-:Y:S01]  /*0860*/  STG.E.64 desc[UR4][R2.64], R24 ;  /* 0x0000001802007986 */ /* 0x000fe2000c101b04 */
[----:B------:R-:W-:Y:S05]  /*0870*/  EXIT ;  /* 0x000000000000794d */ /* 0x000fea0003800000 */
        .weak           $__internal_0_$__cuda_sm20_div_rn_f64_full
        .type           $__internal_0_$__cuda_sm20_div_rn_f64_full,@function
        .size           $__internal_0_$__cuda_sm20_div_rn_f64_full,($_Z8MyKernelPdS_ii$__internal_accurate_pow - $__internal_0_$__cuda_sm20_div_rn_f64_full)
$__internal_0_$__cuda_sm20_div_rn_f64_full:
[C---:B------:R-:W-:Y:S01]  /*0880*/  FSETP.GEU.AND P0, PT, |R13|.reuse, 1.469367938527859385e-39, PT ;  /* 0x001000000d00780b */ /* 0x040fe20003f0e200 */
[----:B------:R-:W-:Y:S01]  /*0890*/  IMAD.MOV.U32 R20, RZ, RZ, 0x1 ;  /* 0x00000001ff147424 */ /* 0x000fe200078e00ff */
[----:B------:R-:W-:Y:S01]  /*08a0*/  LOP3.LUT R10, R13, 0x800fffff, RZ, 0xc0, !PT ;  /* 0x800fffff0d0a7812 */ /* 0x000fe200078ec0ff */
[----:B------:R-:W-:Y:S01]  /*08b0*/  BSSY.RECONVERGENT B1, `(.L_x_14) ;  /* 0x0000054000017945 */ /* 0x000fe20003800200 */
[C---:B------:R-:W-:Y:S02]  /*08c0*/  FSETP.GEU.AND P2, PT, |R15|.reuse, 1.469367938527859385e-39, PT ;  /* 0x001000000f00780b */ /* 0x040fe40003f4e200 */
[----:B------:R-:W-:Y:S01]  /*08d0*/  LOP3.LUT R11, R10, 0x3ff00000, RZ, 0xfc, !PT ;  /* 0x3ff000000a0b7812 */ /* 0x000fe200078efcff */
[----:B------:R-:W-:Y:S01]  /*08e0*/  IMAD.MOV.U32 R10, RZ, RZ, R12 ;  /* 0x000000ffff0a7224 */ /* 0x000fe200078e000c */
[----:B------:R-:W-:Y:S02]  /*08f0*/  LOP3.LUT R3, R15, 0x7ff00000, RZ, 0xc0, !PT ;  /* 0x7ff000000f037812 */ /* 0x000fe400078ec0ff */
[----:B------:R-:W-:-:S03]  /*0900*/  LOP3.LUT R26, R13, 0x7ff00000, RZ, 0xc0, !PT ;  /* 0x7ff000000d1a7812 */ /* 0x000fc600078ec0ff */
[----:B------:R-:W-:Y:S01]  /*0910*/  @!P0 DMUL R10, R12, 8.98846567431157953865e+307 ;  /* 0x7fe000000c0a8828 */ /* 0x000fe20000000000 */
[----:B------:R-:W-:-:S03]  /*0920*/  ISETP.GE.U32.AND P1, PT, R3, R26, PT ;  /* 0x0000001a0300720c */ /* 0x000fc60003f26070 */
[----:B------:R-:W-:Y:S01]  /*0930*/  @!P2 LOP3.LUT R4, R13, 0x7ff00000, RZ, 0xc0, !PT ;  /* 0x7ff000000d04a812 */ /* 0x000fe200078ec0ff */
[----:B------:R-:W-:Y:S01]  /*0940*/  @!P2 IMAD.MOV.U32 R22, RZ, RZ, RZ ;  /* 0x000000ffff16a224 */ /* 0x000fe200078e00ff */
[----:B------:R-:W0:Y:S02]  /*0950*/  MUFU.RCP64H R21, R11 ;  /* 0x0000000b00157308 */ /* 0x000e240000001800 */
[----:B------:R-:W-:Y:S01]  /*0960*/  @!P2 ISETP.GE.U32.AND P3, PT, R3, R4, PT ;  /* 0x000000040300a20c */ /* 0x000fe20003f66070 */
[----:B------:R-:W-:Y:S01]  /*0970*/  IMAD.MOV.U32 R4, RZ, RZ, 0x1ca00000 ;  /* 0x1ca00000ff047424 */ /* 0x000fe200078e00ff */
[----:B------:R-:W-:-:S04]  /*0980*/  @!P0 LOP3.LUT R26, R11, 0x7ff00000, RZ, 0xc0, !PT ;  /* 0x7ff000000b1a8812 */ /* 0x000fc800078ec0ff */
[----:B------:R-:W-:-:S04]  /*0990*/  @!P2 SEL R5, R4, 0x63400000, !P3 ;  /* 0x634000000405a807 */ /* 0x000fc80005800000 */
[----:B------:R-:W-:-:S04]  /*09a0*/  @!P2 LOP3.LUT R5, R5, 0x80000000, R15, 0xf8, !PT ;  /* 0x800000000505a812 */ /* 0x000fc800078ef80f */
[----:B------:R-:W-:Y:S01]  /*09b0*/  @!P2 LOP3.LUT R23, R5, 0x100000, RZ, 0xfc, !PT ;  /* 0x001000000517a812 */ /* 0x000fe200078efcff */
[----:B0-----:R-:W-:-:S08]  /*09c0*/  DFMA R16, R20, -R10, 1 ;  /* 0x3ff000001410742b */ /* 0x001fd0000000080a */
[----:B------:R-:W-:-:S08]  /*09d0*/  DFMA R16, R16, R16, R16 ;  /* 0x000000101010722b */ /* 0x000fd00000000010 */
[----:B------:R-:W-:Y:S01]  /*09e0*/  DFMA R20, R20, R16, R20 ;  /* 0x000000101414722b */ /* 0x000fe20000000014 */
[----:B------:R-:W-:Y:S01]  /*09f0*/  SEL R17, R4, 0x63400000, !P1 ;  /* 0x6340000004117807 */ /* 0x000fe20004800000 */
[----:B------:R-:W-:-:S03]  /*0a00*/  IMAD.MOV.U32 R16, RZ, RZ, R14 ;  /* 0x000000ffff107224 */ /* 0x000fc600078e000e */
[----:B------:R-:W-:-:S03]  /*0a10*/  LOP3.LUT R17, R17, 0x800fffff, R15, 0xf8, !PT ;  /* 0x800fffff11117812 */ /* 0x000fc600078ef80f */
[----:B------:R-:W-:-:S03]  /*0a20*/  DFMA R18, R20, -R10, 1 ;  /* 0x3ff000001412742b */ /* 0x000fc6000000080a */
[----:B------:R-:W-:-:S05]  /*0a30*/  @!P2 DFMA R16, R16, 2, -R22 ;  /* 0x400000001010a82b */ /* 0x000fca0000000816 */
[----:B------:R-:W-:-:S08]  /*0a40*/  DFMA R18, R20, R18, R20 ;  /* 0x000000121412722b */ /* 0x000fd00000000014 */
[----:B------:R-:W-:-:S08]  /*0a50*/  DMUL R20, R18, R16 ;  /* 0x0000001012147228 */ /* 0x000fd00000000000 */
[----:B------:R-:W-:-:S08]  /*0a60*/  DFMA R22, R20, -R10, R16 ;  /* 0x8000000a1416722b */ /* 0x000fd00000000010 */
[----:B------:R-:W-:Y:S01]  /*0a70*/  DFMA R22, R18, R22, R20 ;  /* 0x000000161216722b */ /* 0x000fe20000000014 */
[----:B------:R-:W-:Y:S01]  /*0a80*/  IMAD.MOV.U32 R19, RZ, RZ, R3 ;  /* 0x000000ffff137224 */ /* 0x000fe200078e0003 */
[----:B------:R-:W-:-:S05]  /*0a90*/  @!P2 LOP3.LUT R19, R17, 0x7ff00000, RZ, 0xc0, !PT ;  /* 0x7ff000001113a812 */ /* 0x000fca00078ec0ff */
[----:B------:R-:W-:-:S05]  /*0aa0*/  VIADD R5, R19, 0xffffffff ;  /* 0xffffffff13057836 */ /* 0x000fca0000000000 */
[----:B------:R-:W-:Y:S01]  /*0ab0*/  ISETP.GT.U32.AND P0, PT, R5, 0x7feffffe, PT ;  /* 0x7feffffe0500780c */ /* 0x000fe20003f04070 */
[----:B------:R-:W-:-:S05]  /*0ac0*/  VIADD R5, R26, 0xffffffff ;  /* 0xffffffff1a057836 */ /* 0x000fca0000000000 */
[----:B------:R-:W-:-:S13]  /*0ad0*/  ISETP.GT.U32.OR P0, PT, R5, 0x7feffffe, P0 ;  /* 0x7feffffe0500780c */ /* 0x000fda0000704470 */
[----:B------:R-:W-:Y:S05]  /*0ae0*/  @P0 BRA `(.L_x_15) ;  /* 0x00000000006c0947 */ /* 0x000fea0003800000 */
[----:B------:R-:W-:-:S04]  /*0af0*/  LOP3.LUT R14, R13, 0x7ff00000, RZ, 0xc0, !PT ;  /* 0x7ff000000d0e7812 */ /* 0x000fc800078ec0ff */
[CC--:B------:R-:W-:Y:S02]  /*0b00*/  VIADDMNMX R5, R3.reuse, -R14.reuse, 0xb9600000, !PT ;  /* 0xb960000003057446 */ /* 0x0c0fe4000780090e */
[----:B------:R-:W-:Y:S01]  /*0b10*/  ISETP.GE.U32.AND P0, PT, R3, R14, PT ;  /* 0x0000000e0300720c */ /* 0x000fe20003f06070 */
[----:B------:R-:W-:Y:S01]  /*0b20*/  IMAD.MOV.U32 R14, RZ, RZ, RZ ;  /* 0x000000ffff0e7224 */ /* 0x000fe200078e00ff */
[----:B------:R-:W-:Y:S02]  /*0b30*/  VIMNMX R3, PT, PT, R5, 0x46a00000, PT ;  /* 0x46a0000005037848 */ /* 0x000fe40003fe0100 */
[----:B------:R-:W-:-:S05]  /*0b40*/  SEL R4, R4, 0x63400000, !P0 ;  /* 0x6340000004047807 */ /* 0x000fca0004000000 */
[----:B------:R-:W-:-:S04]  /*0b50*/  IMAD.IADD R3, R3, 0x1, -R4 ;  /* 0x0000000103037824 */ /* 0x000fc800078e0a04 */
[----:B------:R-:W-:-:S06]  /*0b60*/  VIADD R15, R3, 0x7fe00000 ;  /* 0x7fe00000030f7836 */ /* 0x000fcc0000000000 */
[----:B------:R-:W-:-:S10]  /*0b70*/  DMUL R4, R22, R14 ;  /* 0x0000000e16047228 */ /* 0x000fd40000000000 */
[----:B------:R-:W-:-:S13]  /*0b80*/  FSETP.GTU.AND P0, PT, |R5|, 1.469367938527859385e-39, PT ;  /* 0x001000000500780b */ /* 0x000fda0003f0c200 */
[----:B------:R-:W-:Y:S05]  /*0b90*/  @P0 BRA `(.L_x_16) ;  /* 0x0000000000940947 */ /* 0x000fea0003800000 */
[----:B------:R-:W-:Y:S01]  /*0ba0*/  DFMA R10, R22, -R10, R16 ;  /* 0x8000000a160a722b */ /* 0x000fe20000000010 */
[----:B------:R-:W-:-:S09]  /*0bb0*/  IMAD.MOV.U32 R14, RZ, RZ, RZ ;  /* 0x000000ffff0e7224 */ /* 0x000fd200078e00ff */
[C---:B------:R-:W-:Y:S02]  /*0bc0*/  FSETP.NEU.AND P0, PT, R11.reuse, RZ, PT ;  /* 0x000000ff0b00720b */ /* 0x040fe40003f0d000 */
[----:B------:R-:W-:-:S04]  /*0bd0*/  LOP3.LUT R13, R11, 0x80000000, R13, 0x48, !PT ;  /* 0x800000000b0d7812 */ /* 0x000fc800078e480d */
[----:B------:R-:W-:-:S07]  /*0be0*/  LOP3.LUT R15, R13, R15, RZ, 0xfc, !PT ;  /* 0x0000000f0d0f7212 */ /* 0x000fce00078efcff */
[----:B------:R-:W-:Y:S05]  /*0bf0*/  @!P0 BRA `(.L_x_16) ;  /* 0x00000000007c8947 */ /* 0x000fea0003800000 */
[----:B------:R-:W-:Y:S01]  /*0c00*/  IMAD.MOV R11, RZ, RZ, -R3 ;  /* 0x000000ffff0b7224 */ /* 0x000fe200078e0a03 */
[----:B------:R-:W-:Y:S01]  /*0c10*/  DMUL.RP R14, R22, R14 ;  /* 0x0000000e160e7228 */ /* 0x000fe20000008000 */
[----:B------:R-:W-:Y:S01]  /*0c20*/  IMAD.MOV.U32 R10, RZ, RZ, RZ ;  /* 0x000000ffff0a7224 */ /* 0x000fe200078e00ff */
[----:B------:R-:W-:-:S05]  /*0c30*/  IADD3 R3, PT, PT, -R3, -0x43300000, RZ ;  /* 0xbcd0000003037810 */ /* 0x000fca0007ffe1ff */
[----:B------:R-:W-:-:S03]  /*0c40*/  DFMA R10, R4, -R10, R22 ;  /* 0x8000000a040a722b */ /* 0x000fc60000000016 */
[----:B------:R-:W-:-:S07]  /*0c50*/  LOP3.LUT R13, R15, R13, RZ, 0x3c, !PT ;  /* 0x0000000d0f0d7212 */ /* 0x000fce00078e3cff */
[----:B------:R-:W-:-:S04]  /*0c60*/  FSETP.NEU.AND P0, PT, |R11|, R3, PT ;  /* 0x000000030b00720b */ /* 0x000fc80003f0d200 */
[----:B------:R-:W-:Y:S02]  /*0c70*/  FSEL R4, R14, R4, !P0 ;  /* 0x000000040e047208 */ /* 0x000fe40004000000 */
[----:B------:R-:W-:Y:S01]  /*0c80*/  FSEL R5, R13, R5, !P0 ;  /* 0x000000050d057208 */ /* 0x000fe20004000000 */
[----:B------:R-:W-:Y:S06]  /*0c90*/  BRA `(.L_x_16) ;  /* 0x0000000000547947 */ /* 0x000fec0003800000 */
.L_x_15:
[----:B------:R-:W-:-:S14]  /*0ca0*/  DSETP.NAN.AND P0, PT, R14, R14, PT ;  /* 0x0000000e0e00722a */ /* 0x000fdc0003f08000 */
[----:B------:R-:W-:Y:S05]  /*0cb0*/  @P0 BRA `(.L_x_17) ;  /* 0x0000000000440947 */ /* 0x000fea0003800000 */
[----:B------:R-:W-:-:S14]  /*0cc0*/  DSETP.NAN.AND P0, PT, R12, R12, PT ;  /* 0x0000000c0c00722a */ /* 0x000fdc0003f08000 */
[----:B------:R-:W-:Y:S05]  /*0cd0*/  @P0 BRA `(.L_x_18) ;  /* 0x0000000000300947 */ /* 0x000fea0003800000 */
[----:B------:R-:W-:Y:S01]  /*0ce0*/  ISETP.NE.AND P0, PT, R19, R26, PT ;  /* 0x0000001a1300720c */ /* 0x000fe20003f05270 */
[----:B------:R-:W-:Y:S02]  /*0cf0*/  IMAD.MOV.U32 R4, RZ, RZ, 0x0 ;  /* 0x00000000ff047424 */ /* 0x000fe400078e00ff */
[----:B------:R-:W-:-:S10]  /*0d00*/  IMAD.MOV.U32 R5, RZ, RZ, -0x80000 ;  /* 0xfff80000ff057424 */ /* 0x000fd400078e00ff */
[----:B------:R-:W-:Y:S05]  /*0d10*/  @!P0 BRA `(.L_x_16) ;  /* 0x0000000000348947 */ /* 0x000fea0003800000 */
[----:B------:R-:W-:Y:S02]  /*0d20*/  ISETP.NE.AND P0, PT, R19, 0x7ff00000, PT ;  /* 0x7ff000001300780c */ /* 0x000fe40003f05270 */
[----:B------:R-:W-:Y:S02]  /*0d30*/  LOP3.LUT R5, R15, 0x80000000, R13, 0x48, !PT ;  /* 0x800000000f057812 */ /* 0x000fe400078e480d */
[----:B------:R-:W-:-:S13]  /*0d40*/  ISETP.EQ.OR P0, PT, R26, RZ, !P0 ;  /* 0x000000ff1a00720c */ /* 0x000fda0004702670 */
[----:B------:R-:W-:Y:S01]  /*0d50*/  @P0 LOP3.LUT R3, R5, 0x7ff00000, RZ, 0xfc, !PT ;  /* 0x7ff0000005030812 */ /* 0x000fe200078efcff */
[----:B------:R-:W-:Y:S02]  /*0d60*/  @!P0 IMAD.MOV.U32 R4, RZ, RZ, RZ ;  /* 0x000000ffff048224 */ /* 0x000fe400078e00ff */
[----:B------:R-:W-:Y:S02]  /*0d70*/  @P0 IMAD.MOV.U32 R4, RZ, RZ, RZ ;  /* 0x000000ffff040224 */ /* 0x000fe400078e00ff */
[----:B------:R-:W-:Y:S01]  /*0d80*/  @P0 IMAD.MOV.U32 R5, RZ, RZ, R3 ;  /* 0x000000ffff050224 */ /* 0x000fe200078e0003 */
[----:B------:R-:W-:Y:S06]  /*0d90*/  BRA `(.L_x_16) ;  /* 0x0000000000147947 */ /* 0x000fec0003800000 */
.L_x_18:
[----:B------:R-:W-:Y:S01]  /*0da0*/  LOP3.LUT R5, R13, 0x80000, RZ, 0xfc, !PT ;  /* 0x000800000d057812 */ /* 0x000fe200078efcff */
[----:B------:R-:W-:Y:S01]  /*0db0*/  IMAD.MOV.U32 R4, RZ, RZ, R12 ;  /* 0x000000ffff047224 */ /* 0x000fe200078e000c */
[----:B------:R-:W-:Y:S06]  /*0dc0*/  BRA `(.L_x_16) ;  /* 0x0000000000087947 */ /* 0x000fec0003800000 */
.L_x_17:
[----:B------:R-:W-:Y:S01]  /*0dd0*/  LOP3.LUT R5, R15, 0x80000, RZ, 0xfc, !PT ;  /* 0x000800000f057812 */ /* 0x000fe200078efcff */
[----:B------:R-:W-:-:S07]  /*0de0*/  IMAD.MOV.U32 R4, RZ, RZ, R14 ;  /* 0x000000ffff047224 */ /* 0x000fce00078e000e */
.L_x_16:
[----:B------:R-:W-:Y:S05]  /*0df0*/  BSYNC.RECONVERGENT B1 ;  /* 0x0000000000017941 */ /* 0x000fea0003800200 */
.L_x_14:
[----:B------:R-:W-:Y:S02]  /*0e00*/  IMAD.MOV.U32 R10, RZ, RZ, R4 ;  /* 0x000000ffff0a7224 */ /* 0x000fe400078e0004 */
[----:B------:R-:W-:Y:S02]  /*0e10*/  IMAD.MOV.U32 R11, RZ, RZ, R5 ;  /* 0x000000ffff0b7224 */ /* 0x000fe400078e0005 */
[----:B------:R-:W-:Y:S02]  /*0e20*/  IMAD.MOV.U32 R4, RZ, RZ, R0 ;  /* 0x000000ffff047224 */ /* 0x000fe400078e0000 */
[----:B------:R-:W-:-:S04]  /*0e30*/  IMAD.MOV.U32 R5, RZ, RZ, 0x0 ;  /* 0x00000000ff057424 */ /* 0x000fc800078e00ff */
[----:B------:R-:W-:Y:S05]  /*0e40*/  RET.REL.NODEC R4 `(_Z8MyKernelPdS_ii) ;  /* 0xfffffff0046c7950 */ /* 0x000fea0003c3ffff */
        .type           $_Z8MyKernelPdS_ii$__internal_accurate_pow,@function
        .size           $_Z8MyKernelPdS_ii$__internal_accurate_pow,(.L_x_22 - $_Z8MyKernelPdS_ii$__internal_accurate_pow)
$_Z8MyKernelPdS_ii$__internal_accurate_pow:
[----:B------:R-:W-:Y:S01]  /*0e50*/  ISETP.GT.U32.AND P1, PT, R27, 0xfffff, PT ;  /* 0x000fffff1b00780c */ /* 0x000fe20003f24070 */
[----:B------:R-:W-:Y:S01]  /*0e60*/  IMAD.MOV.U32 R8, RZ, RZ, R12 ;  /* 0x000000ffff087224 */ /* 0x000fe200078e000c */
[----:B------:R-:W-:Y:S01]  /*0e70*/  UMOV UR6, 0x7d2cafe2 ;  /* 0x7d2cafe200067882 */ /* 0x000fe20000000000 */
[--C-:B------:R-:W-:Y:S01]  /*0e80*/  IMAD.MOV.U32 R9, RZ, RZ, R27.reuse ;  /* 0x000000ffff097224 */ /* 0x100fe200078e001b */
[----:B------:R-:W-:Y:S01]  /*0e90*/  UMOV UR7, 0x3eb0f5ff ;  /* 0x3eb0f5ff00077882 */ /* 0x000fe20000000000 */
[--C-:B------:R-:W-:Y:S01]  /*0ea0*/  IMAD.MOV.U32 R10, RZ, RZ, R27.reuse ;  /* 0x000000ffff0a7224 */ /* 0x100fe200078e001b */
[----:B------:R-:W-:Y:S01]  /*0eb0*/  SHF.R.U32.HI R27, RZ, 0x14, R27 ;  /* 0x00000014ff1b7819 */ /* 0x000fe2000001161b */
[----:B------:R-:W-:Y:S01]  /*0ec0*/  IMAD.MOV.U32 R14, RZ, RZ, RZ ;  /* 0x000000ffff0e7224 */ /* 0x000fe200078e00ff */
[----:B------:R-:W-:Y:S01]  /*0ed0*/  UMOV UR8, 0x3b39803f ;  /* 0x3b39803f00087882 */ /* 0x000fe20000000000 */
[----:B------:R-:W-:Y:S01]  /*0ee0*/  IMAD.MOV.U32 R18, RZ, RZ, 0x41ad3b5a ;  /* 0x41ad3b5aff127424 */ /* 0x000fe200078e00ff */
[----:B------:R-:W-:Y:S01]  /*0ef0*/  UMOV UR9, 0x3c7abc9e ;  /* 0x3c7abc9e00097882 */ /* 0x000fe20000000000 */
[----:B------:R-:W-:-:S02]  /*0f00*/  IMAD.MOV.U32 R19, RZ, RZ, 0x3ed0f5d2 ;  /* 0x3ed0f5d2ff137424 */ /* 0x000fc400078e00ff */
[----:B------:R-:W-:-:S10]  /*0f10*/  @!P1 DMUL R8, R8, 1.80143985094819840000e+16 ;  /* 0x4350000008089828 */ /* 0x000fd40000000000 */
[----:B------:R-:W-:Y:S01]  /*0f20*/  @!P1 IMAD.MOV.U32 R10, RZ, RZ, R9 ;  /* 0x000000ffff0a9224 */ /* 0x000fe200078e0009 */
[----:B------:R-:W-:Y:S01]  /*0f30*/  @!P1 LEA.HI R27, R9, 0xffffffca, RZ, 0xc ;  /* 0xffffffca091b9811 */ /* 0x000fe200078f60ff */
[----:B------:R-:W-:-:S03]  /*0f40*/  @!P1 IMAD.MOV.U32 R12, RZ, RZ, R8 ;  /* 0x000000ffff0c9224 */ /* 0x000fc600078e0008 */
[----:B------:R-:W-:Y:S01]  /*0f50*/  LOP3.LUT R10, R10, 0x800fffff, RZ, 0xc0, !PT ;  /* 0x800fffff0a0a7812 */ /* 0x000fe200078ec0ff */
[----:B------:R-:W-:-:S03]  /*0f60*/  VIADD R8, R27, 0xfffffc01 ;  /* 0xfffffc011b087836 */ /* 0x000fc60000000000 */
[----:B------:R-:W-:-:S04]  /*0f70*/  LOP3.LUT R13, R10, 0x3ff00000, RZ, 0xfc, !PT ;  /* 0x3ff000000a0d7812 */ /* 0x000fc800078efcff */
[----:B------:R-:W-:-:S13]  /*0f80*/  ISETP.GE.U32.AND P2, PT, R13, 0x3ff6a09f, PT ;  /* 0x3ff6a09f0d00780c */ /* 0x000fda0003f46070 */
[----:B------:R-:W-:Y:S02]  /*0f90*/  @P2 VIADD R11, R13, 0xfff00000 ;  /* 0xfff000000d0b2836 */ /* 0x000fe40000000000 */
[----:B------:R-:W-:Y:S02]  /*0fa0*/  @P2 VIADD R8, R27, 0xfffffc02 ;  /* 0xfffffc021b082836 */ /* 0x000fe40000000000 */
[----:B------:R-:W-:Y:S02]  /*0fb0*/  @P2 IMAD.MOV.U32 R13, RZ, RZ, R11 ;  /* 0x000000ffff0d2224 */ /* 0x000fe400078e000b */
[----:B------:R-:W-:-:S04]  /*0fc0*/  IMAD.MOV.U32 R27, RZ, RZ, R3 ;  /* 0x000000ffff1b7224 */ /* 0x000fc800078e0003 */
[C---:B------:R-:W-:Y:S01]  /*0fd0*/  DADD R16, R12.reuse, 1 ;  /* 0x3ff000000c107429 */ /* 0x040fe20000000000 */
[----:B------:R-:W-:Y:S01]  /*0fe0*/  IMAD.SHL.U32 R3, R27, 0x2, RZ ;  /* 0x000000021b037824 */ /* 0x000fe200078e00ff */
[----:B------:R-:W-:-:S04]  /*0ff0*/  DADD R12, R12, -1 ;  /* 0xbff000000c0c7429 */ /* 0x000fc80000000000 */
[----:B------:R-:W0:Y:S01]  /*1000*/  MUFU.RCP64H R15, R17 ;  /* 0x00000011000f7308 */ /* 0x000e220000001800 */
[----:B------:R-:W-:Y:S01]  /*1010*/  ISETP.GT.U32.AND P1, PT, R3, -0x2000001, PT ;  /* 0xfdffffff0300780c */ /* 0x000fe20003f24070 */
[----:B0-----:R-:W-:-:S08]  /*1020*/  DFMA R10, -R16, R14, 1 ;  /* 0x3ff00000100a742b */ /* 0x001fd0000000010e */
[----:B------:R-:W-:-:S08]  /*1030*/  DFMA R10, R10, R10, R10 ;  /* 0x0000000a0a0a722b */ /* 0x000fd0000000000a */
[----:B------:R-:W-:-:S08]  /*1040*/  DFMA R14, R14, R10, R14 ;  /* 0x0000000a0e0e722b */ /* 0x000fd0000000000e */
[----:B------:R-:W-:-:S08]  /*1050*/  DMUL R10, R12, R14 ;  /* 0x0000000e0c0a7228 */ /* 0x000fd00000000000 */
[----:B------:R-:W-:-:S08]  /*1060*/  DFMA R10, R12, R14, R10 ;  /* 0x0000000e0c0a722b */ /* 0x000fd0000000000a */
[----:B------:R-:W-:-:S08]  /*1070*/  DMUL R22, R10, R10 ;  /* 0x0000000a0a167228 */ /* 0x000fd00000000000 */
[----:B------:R-:W-:Y:S01]  /*1080*/  DFMA R16, R22, UR6, R18 ;  /* 0x0000000616107c2b */ /* 0x000fe20008000012 */
[----:B------:R-:W-:Y:S01]  /*1090*/  UMOV UR6, 0x75488a3f ;  /* 0x75488a3f00067882 */ /* 0x000fe20000000000 */
[----:B------:R-:W-:-:S06]  /*10a0*/  UMOV UR7, 0x3ef3b20a ;  /* 0x3ef3b20a00077882 */ /* 0x000fcc0000000000 */
[----:B------:R-:W-:Y:S01]  /*10b0*/  DFMA R16, R22, R16, UR6 ;  /* 0x0000000616107e2b */ /* 0x000fe20008000010 */
[----:B------:R-:W-:Y:S01]  /*10c0*/  UMOV UR6, 0xe4faecd5 ;  /* 0xe4faecd500067882 */ /* 0x000fe20000000000 */
[----:B------:R-:W-:-:S06]  /*10d0*/  UMOV UR7, 0x3f1745cd ;  /* 0x3f1745cd00077882 */ /* 0x000fcc0000000000 */
[----:B------:R-:W-:Y:S01]  /*10e0*/  DFMA R16, R22, R16, UR6 ;  /* 0x0000000616107e2b */ /* 0x000fe20008000010 */
[----:B------:R-:W-:Y:S01]  /*10f0*/  UMOV UR6, 0x258a578b ;  /* 0x258a578b00067882 */ /* 0x000fe20000000000 */
[----:B------:R-:W-:-:S06]  /*1100*/  UMOV UR7, 0x3f3c71c7 ;  /* 0x3f3c71c700077882 */ /* 0x000fcc0000000000 */
[----:B------:R-:W-:Y:S01]  /*1110*/  DFMA R18, R22, R16, UR6 ;  /* 0x0000000616127e2b */ /* 0x000fe20008000010 */
[----:B------:R-:W-:Y:S01]  /*1120*/  UMOV UR6, 0x9242b910 ;  /* 0x9242b91000067882 */ /* 0x000fe20000000000 */
[----:B------:R-:W-:Y:S01]  /*1130*/  UMOV UR7, 0x3f624924 ;  /* 0x3f62492400077882 */ /* 0x000fe20000000000 */
[----:B------:R-:W-:-:S05]  /*1140*/  DADD R16, R12, -R10 ;  /* 0x000000000c107229 */ /* 0x000fca000000080a */
[----:B------:R-:W-:Y:S01]  /*1150*/  DFMA R18, R22, R18, UR6 ;  /* 0x0000000616127e2b */ /* 0x000fe20008000012 */
[----:B------:R-:W-:Y:S01]  /*1160*/  UMOV UR6, 0x99999dfb ;  /* 0x99999dfb00067882 */ /* 0x000fe20000000000 */
[----:B------:R-:W-:Y:S01]  /*1170*/  UMOV UR7, 0x3f899999 ;  /* 0x3f89999900077882 */ /* 0x000fe20000000000 */
[----:B------:R-:W-:-:S05]  /*1180*/  DADD R16, R16, R16 ;  /* 0x0000000010107229 */ /* 0x000fca0000000010 */
[----:B------:R-:W-:Y:S01]  /*1190*/  DFMA R18, R22, R18, UR6 ;  /* 0x0000000616127e2b */ /* 0x000fe20008000012 */
[----:B------:R-:W-:Y:S01]  /*11a0*/  UMOV UR6, 0x55555555 ;  /* 0x5555555500067882 */ /* 0x000fe20000000000 */
[----:B------:R-:W-:Y:S01]  /*11b0*/  UMOV UR7, 0x3fb55555 ;  /* 0x3fb5555500077882 */ /* 0x000fe20000000000 */
[----:B------:R-:W-:-:S05]  /*11c0*/  DFMA R16, R12, -R10, R16 ;  /* 0x8000000a0c10722b */ /* 0x000fca0000000010 */
[----:B------:R-:W-:-:S03]  /*11d0*/  DFMA R12, R22, R18, UR6 ;  /* 0x00000006160c7e2b */ /* 0x000fc60008000012 */
[----:B------:R-:W-:Y:S02]  /*11e0*/  DMUL R14, R14, R16 ;  /* 0x000000100e0e7228 */ /* 0x000fe40000000000 */
[----:B------:R-:W-:-:S03]  /*11f0*/  DMUL R16, R10, R10 ;  /* 0x0000000a0a107228 */ /* 0x000fc60000000000 */
[----:B------:R-:W-:Y:S01]  /*1200*/  DADD R20, -R12, UR6 ;  /* 0x000000060c147e29 */ /* 0x000fe20008000100 */
[----:B------:R-:W-:Y:S01]  /*1210*/  UMOV UR6, 0xb9e7b0 ;  /* 0x00b9e7b000067882 */ /* 0x000fe20000000000 */
[----:B------:R-:W-:-:S03]  /*1220*/  UMOV UR7, 0x3c46a4cb ;  /* 0x3c46a4cb00077882 */ /* 0x000fc60000000000 */
[----:B------:R-:W-:-:S03]  /*1230*/  DMUL R24, R10, R16 ;  /* 0x000000100a187228 */ /* 0x000fc60000000000 */
[----:B------:R-:W-:Y:S02]  /*1240*/  DFMA R18, R22, R18, R20 ;  /* 0x000000121612722b */ /* 0x000fe40000000014 */
[----:B------:R-:W-:Y:S01]  /*1250*/  DFMA R20, R10, R10, -R16 ;  /* 0x0000000a0a14722b */ /* 0x000fe20000000810 */
[----:B------:R-:W-:Y:S02]  /*1260*/  VIADD R23, R15, 0x100000 ;  /* 0x001000000f177836 */ /* 0x000fe40000000000 */
[----:B------:R-:W-:-:S06]  /*1270*/  IMAD.MOV.U32 R22, RZ, RZ, R14 ;  /* 0x000000ffff167224 */ /* 0x000fcc00078e000e */
[----:B------:R-:W-:Y:S02]  /*1280*/  DFMA R20, R10, R22, R20 ;  /* 0x000000160a14722b */ /* 0x000fe40000000014 */
[----:B------:R-:W-:Y:S01]  /*1290*/  DADD R22, R18, -UR6 ;  /* 0x8000000612167e29 */ /* 0x000fe20008000000 */
[----:B------:R-:W-:Y:S01]  /*12a0*/  UMOV UR6, 0x80000000 ;  /* 0x8000000000067882 */ /* 0x000fe20000000000 */
[----:B------:R-:W-:Y:S01]  /*12b0*/  DFMA R18, R10, R16, -R24 ;  /* 0x000000100a12722b */ /* 0x000fe20000000818 */
[----:B------:R-:W-:-:S07]  /*12c0*/  UMOV UR7, 0x43300000 ;  /* 0x4330000000077882 */ /* 0x000fce0000000000 */
[----:B------:R-:W-:Y:S02]  /*12d0*/  DFMA R18, R14, R16, R18 ;  /* 0x000000100e12722b */ /* 0x000fe40000000012 */
[----:B------:R-:W-:-:S06]  /*12e0*/  DADD R16, R12, R22 ;  /* 0x000000000c107229 */ /* 0x000fcc0000000016 */
[----:B------:R-:W-:Y:S02]  /*12f0*/  DFMA R18, R10, R20, R18 ;  /* 0x000000140a12722b */ /* 0x000fe40000000012 */
[----:B------:R-:W-:Y:S02]  /*1300*/  DADD R20, R12, -R16 ;  /* 0x000000000c147229 */ /* 0x000fe40000000810 */
[----:B------:R-:W-:-:S06]  /*1310*/  DMUL R12, R16, R24 ;  /* 0x00000018100c7228 */ /* 0x000fcc0000000000 */
[----:B------:R-:W-:Y:S02]  /*1320*/  DADD R22, R22, R20 ;  /* 0x0000000016167229 */ /* 0x000fe40000000014 */
[----:B------:R-:W-:-:S08]  /*1330*/  DFMA R20, R16, R24, -R12 ;  /* 0x000000181014722b */ /* 0x000fd0000000080c */
[----:B------:R-:W-:-:S08]  /*1340*/  DFMA R18, R16, R18, R20 ;  /* 0x000000121012722b */ /* 0x000fd00000000014 */
[----:B------:R-:W-:-:S08]  /*1350*/  DFMA R22, R22, R24, R18 ;  /* 0x000000181616722b */ /* 0x000fd00000000012 */
[----:B------:R-:W-:-:S08]  /*1360*/  DADD R18, R12, R22 ;  /* 0x000000000c127229 */ /* 0x000fd00000000016 */
[--C-:B------:R-:W-:Y:S02]  /*1370*/  DADD R16, R10, R18.reuse ;  /* 0x000000000a107229 */ /* 0x100fe40000000012 */
[----:B------:R-:W-:-:S06]  /*1380*/  DADD R12, R12, -R18 ;  /* 0x000000000c0c7229 */ /* 0x000fcc0000000812 */
[----:B------:R-:W-:Y:S02]  /*1390*/  DADD R10, R10, -R16 ;  /* 0x000000000a0a7229 */ /* 0x000fe40000000810 */
[----:B------:R-:W-:-:S06]  /*13a0*/  DADD R12, R22, R12 ;  /* 0x00000000160c7229 */ /* 0x000fcc000000000c */
[----:B------:R-:W-:-:S08]  /*13b0*/  DADD R10, R18, R10 ;  /* 0x00000000120a7229 */ /* 0x000fd0000000000a */
[----:B------:R-:W-:-:S08]  /*13c0*/  DADD R10, R12, R10 ;  /* 0x000000000c0a7229 */ /* 0x000fd0000000000a */
[----:B------:R-:W-:Y:S01]  /*13d0*/  DADD R14, R14, R10 ;  /* 0x000000000e0e7229 */ /* 0x000fe2000000000a */
[----:B------:R-:W-:Y:S01]  /*13e0*/  LOP3.LUT R10, R8, 0x80000000, RZ, 0x3c, !PT ;  /* 0x80000000080a7812 */ /* 0x000fe200078e3cff */
[----:B------:R-:W-:-:S06]  /*13f0*/  IMAD.MOV.U32 R11, RZ, RZ, 0x43300000 ;  /* 0x43300000ff0b7424 */ /* 0x000fcc00078e00ff */
[----:B------:R-:W-:Y:S02]  /*1400*/  DADD R12, R16, R14 ;  /* 0x00000000100c7229 */ /* 0x000fe4000000000e */
[----:B------:R-:W-:Y:S01]  /*1410*/  DADD R10, R10, -UR6 ;  /* 0x800000060a0a7e29 */ /* 0x000fe20008000000 */
[----:B------:R-:W-:Y:S01]  /*1420*/  UMOV UR6, 0xfefa39ef ;  /* 0xfefa39ef00067882 */ /* 0x000fe20000000000 */
[----:B------:R-:W-:-:S04]  /*1430*/  UMOV UR7, 0x3fe62e42 ;  /* 0x3fe62e4200077882 */ /* 0x000fc80000000000 */
[--C-:B------:R-:W-:Y:S02]  /*1440*/  DADD R16, R16, -R12.reuse ;  /* 0x0000000010107229 */ /* 0x100fe4000000080c */
[----:B------:R-:W-:-:S06]  /*1450*/  DFMA R8, R10, UR6, R12 ;  /* 0x000000060a087c2b */ /* 0x000fcc000800000c */
[----:B------:R-:W-:Y:S02]  /*1460*/  DADD R16, R14, R16 ;  /* 0x000000000e107229 */ /* 0x000fe40000000010 */
[----:B------:R-:W-:-:S08]  /*1470*/  DFMA R18, R10, -UR6, R8 ;  /* 0x800000060a127c2b */ /* 0x000fd00008000008 */
[----:B------:R-:W-:-:S08]  /*1480*/  DADD R18, -R12, R18 ;  /* 0x000000000c127229 */ /* 0x000fd00000000112 */
[----:B------:R-:W-:-:S08]  /*1490*/  DADD R16, R16, -R18 ;  /* 0x0000000010107229 */ /* 0x000fd00000000812 */
[----:B------:R-:W-:Y:S01]  /*14a0*/  DFMA R10, R10, UR8, R16 ;  /* 0x000000080a0a7c2b */ /* 0x000fe20008000010 */
[----:B------:R-:W-:Y:S01]  /*14b0*/  LOP3.LUT R17, R27, 0xff0fffff, RZ, 0xc0, !PT ;  /* 0xff0fffff1b117812 */ /* 0x000fe200078ec0ff */
[----:B------:R-:W-:-:S03]  /*14c0*/  IMAD.MOV.U32 R16, RZ, RZ, R26 ;  /* 0x000000ffff107224 */ /* 0x000fc600078e001a */
[----:B------:R-:W-:-:S03]  /*14d0*/  SEL R17, R17, R27, P1 ;  /* 0x0000001b11117207 */ /* 0x000fc60000800000 */
[----:B------:R-:W-:-:S08]  /*14e0*/  DADD R12, R8, R10 ;  /* 0x00000000080c7229 */ /* 0x000fd0000000000a */
[----:B------:R-:W-:Y:S02]  /*14f0*/  DADD R14, R8, -R12 ;  /* 0x00000000080e7229 */ /* 0x000fe4000000080c */
[----:B------:R-:W-:-:S06]  /*1500*/  DMUL R8, R12, R16 ;  /* 0x000000100c087228 */ /* 0x000fcc0000000000 */
[----:B------:R-:W-:Y:S02]  /*1510*/  DADD R14, R10, R14 ;  /* 0x000000000a0e7229 */ /* 0x000fe4000000000e */
[----:B------:R-:W-:-:S08]  /*1520*/  DFMA R12, R12, R16, -R8 ;  /* 0x000000100c0c722b */ /* 0x000fd00000000808 */
[----:B------:R-:W-:Y:S01]  /*1530*/  DFMA R14, R14, R16, R12 ;  /* 0x000000100e0e722b */ /* 0x000fe2000000000c */
[----:B------:R-:W-:Y:S02]  /*1540*/  IMAD.MOV.U32 R12, RZ, RZ, 0x652b82fe ;  /* 0x652b82feff0c7424 */ /* 0x000fe400078e00ff */
[----:B------:R-:W-:-:S05]  /*1550*/  IMAD.MOV.U32 R13, RZ, RZ, 0x3ff71547 ;  /* 0x3ff71547ff0d7424 */ /* 0x000fca00078e00ff */
[----:B------:R-:W-:-:S08]  /*1560*/  DADD R10, R8, R14 ;  /* 0x00000000080a7229 */ /* 0x000fd0000000000e */
[----:B------:R-:W-:Y:S02]  /*1570*/  DFMA R12, R10, R12, 6.75539944105574400000e+15 ;  /* 0x433800000a0c742b */ /* 0x000fe4000000000c */
[----:B------:R-:W-:Y:S01]  /*1580*/  FSETP.GEU.AND P1, PT, |R11|, 4.1917929649353027344, PT ;  /* 0x4086232b0b00780b */ /* 0x000fe20003f2e200 */
[----:B------:R-:W-:-:S05]  /*1590*/  DADD R8, R8, -R10 ;  /* 0x0000000008087229 */ /* 0x000fca000000080a */
[----:B------:R-:W-:-:S03]  /*15a0*/  DADD R16, R12, -6.75539944105574400000e+15 ;  /* 0xc33800000c107429 */ /* 0x000fc60000000000 */
[----:B------:R-:W-:-:S05]  /*15b0*/  DADD R14, R14, R8 ;  /* 0x000000000e0e7229 */ /* 0x000fca0000000008 */
[----:B------:R-:W-:Y:S01]  /*15c0*/  DFMA R18, R16, -UR6, R10 ;  /* 0x8000000610127c2b */ /* 0x000fe2000800000a */
[----:B------:R-:W-:Y:S01]  /*15d0*/  UMOV UR6, 0x3b39803f ;  /* 0x3b39803f00067882 */ /* 0x000fe20000000000 */
[----:B------:R-:W-:-:S06]  /*15e0*/  UMOV UR7, 0x3c7abc9e ;  /* 0x3c7abc9e00077882 */ /* 0x000fcc0000000000 */
[----:B------:R-:W-:Y:S01]  /*15f0*/  DFMA R16, R16, -UR6, R18 ;  /* 0x8000000610107c2b */ /* 0x000fe20008000012 */
[----:B------:R-:W-:Y:S01]  /*1600*/  UMOV UR6, 0x69ce2bdf ;  /* 0x69ce2bdf00067882 */ /* 0x000fe20000000000 */
[----:B------:R-:W-:Y:S01]  /*1610*/  IMAD.MOV.U32 R18, RZ, RZ, -0x35dec16 ;  /* 0xfca213eaff127424 */ /* 0x000fe200078e00ff */
[----:B------:R-:W-:Y:S01]  /*1620*/  UMOV UR7, 0x3e5ade15 ;  /* 0x3e5ade1500077882 */ /* 0x000fe20000000000 */
[----:B------:R-:W-:-:S06]  /*1630*/  IMAD.MOV.U32 R19, RZ, RZ, 0x3e928af3 ;  /* 0x3e928af3ff137424 */ /* 0x000fcc00078e00ff */
        /* <DEDUP_REMOVED lines=24> */
[----:B------:R-:W-:-:S08]  /*17c0*/  DFMA R18, R16, R18, UR6 ;  /* 0x0000000610127e2b */ /* 0x000fd00008000012 */
[----:B------:R-:W-:-:S08]  /*17d0*/  DFMA R18, R16, R18, 1 ;  /* 0x3ff000001012742b */ /* 0x000fd00000000012 */
[----:B------:R-:W-:-:S10]  /*17e0*/  DFMA R16, R16, R18, 1 ;  /* 0x3ff000001010742b */ /* 0x000fd40000000012 */
[----:B------:R-:W-:Y:S02]  /*17f0*/  IMAD R9, R12, 0x100000, R17 ;  /* 0x001000000c097824 */ /* 0x000fe400078e0211 */
[----:B------:R-:W-:Y:S01]  /*1800*/  IMAD.MOV.U32 R8, RZ, RZ, R16 ;  /* 0x000000ffff087224 */ /* 0x000fe200078e0010 */
[----:B------:R-:W-:Y:S06]  /*1810*/  @!P1 BRA `(.L_x_19) ;  /* 0x0000000000309947 */ /* 0x000fec0003800000 */
[----:B------:R-:W-:Y:S01]  /*1820*/  FSETP.GEU.AND P2, PT, |R11|, 4.2275390625, PT ;  /* 0x408748000b00780b */ /* 0x000fe20003f4e200 */
[C---:B------:R-:W-:Y:S02]  /*1830*/  DADD R8, R10.reuse, +INF ;  /* 0x7ff000000a087429 */ /* 0x040fe40000000000 */
[----:B------:R-:W-:-:S08]  /*1840*/  DSETP.GEU.AND P1, PT, R10, RZ, PT ;  /* 0x000000ff0a00722a */ /* 0x000fd00003f2e000 */
[----:B------:R-:W-:Y:S02]  /*1850*/  FSEL R8, R8, RZ, P1 ;  /* 0x000000ff08087208 */ /* 0x000fe40000800000 */
[----:B------:R-:W-:Y:S02]  /*1860*/  @!P2 LEA.HI R3, R12, R12, RZ, 0x1 ;  /* 0x0000000c0c03a211 */ /* 0x000fe400078f08ff */
[----:B------:R-:W-:Y:S02]  /*1870*/  FSEL R9, R9, RZ, P1 ;  /* 0x000000ff09097208 */ /* 0x000fe40000800000 */
[----:B------:R-:W-:-:S05]  /*1880*/  @!P2 SHF.R.S32.HI R3, RZ, 0x1, R3 ;  /* 0x00000001ff03a819 */ /* 0x000fca0000011403 */
[----:B------:R-:W-:Y:S02]  /*1890*/  @!P2 IMAD.IADD R10, R12, 0x1, -R3 ;  /* 0x000000010c0aa824 */ /* 0x000fe400078e0a03 */
[----:B------:R-:W-:-:S03]  /*18a0*/  @!P2 IMAD R17, R3, 0x100000, R17 ;  /* 0x001000000311a824 */ /* 0x000fc600078e0211 */
[----:B------:R-:W-:Y:S01]  /*18b0*/  @!P2 LEA R11, R10, 0x3ff00000, 0x14 ;  /* 0x3ff000000a0ba811 */ /* 0x000fe200078ea0ff */
[----:B------:R-:W-:-:S06]  /*18c0*/  @!P2 IMAD.MOV.U32 R10, RZ, RZ, RZ ;  /* 0x000000ffff0aa224 */ /* 0x000fcc00078e00ff */
[----:B------:R-:W-:-:S11]  /*18d0*/  @!P2 DMUL R8, R16, R10 ;  /* 0x0000000a1008a228 */ /* 0x000fd60000000000 */
.L_x_19:
[----:B------:R-:W-:Y:S02]  /*18e0*/  DFMA R14, R14, R8, R8 ;  /* 0x000000080e0e722b */ /* 0x000fe40000000008 */
[----:B------:R-:W-:-:S08]  /*18f0*/  DSETP.NEU.AND P1, PT, |R8|, +INF , PT ;  /* 0x7ff000000800742a */ /* 0x000fd00003f2d200 */
[----:B------:R-:W-:Y:S01]  /*1900*/  FSEL R3, R8, R14, !P1 ;  /* 0x0000000e08037208 */ /* 0x000fe20004800000 */
[----:B------:R-:W-:Y:S01]  /*1910*/  IMAD.MOV.U32 R8, RZ, RZ, R0 ;  /* 0x000000ffff087224 */ /* 0x000fe200078e0000 */
[----:B------:R-:W-:Y:S01]  /*1920*/  FSEL R14, R9, R15, !P1 ;  /* 0x0000000f090e7208 */ /* 0x000fe20004800000 */
[----:B------:R-:W-:-:S04]  /*1930*/  IMAD.MOV.U32 R9, RZ, RZ, 0x0 ;  /* 0x00000000ff097424 */ /* 0x000fc800078e00ff */
[----:B------:R-:W-:Y:S05]  /*1940*/  RET.REL.NODEC R8 `(_Z8MyKernelPdS_ii) ;  /* 0xffffffe408ac7950 */ /* 0x000fea0003c3ffff */
.L_x_20:
[----:B------:R-:W-:-:S00]  /*1950*/  BRA `(.L_x_20) ;  /* 0xfffffffc00fc7947 */ /* 0x000fc0000383ffff */
[----:B------:R-:W-:-:S00]  /*1960*/  NOP ;  /* 0x0000000000007918 */ /* 0x000fc00000000000 */
        /* <DEDUP_REMOVED lines=9> */
.L_x_22:


//--------------------- .nv.shared.reserved.0     --------------------------
	.section	.nv.shared.reserved.0,"aw",@nobits
	.weak		__nv_reservedSMEM_offset_0_alias
	.size		__nv_reservedSMEM_offset_0_alias, 0, 64
	.other		__nv_reservedSMEM_offset_0_alias,@"STO_CUDA_RESERVED_SHARED STV_DEFAULT"
__nv_reservedSMEM_offset_0_alias:
	.zero		0
	.zero		64


//--------------------- .nv.constant0._Z8MyKernelPdS_ii --------------------------
	.section	.nv.constant0._Z8MyKernelPdS_ii,"a",@progbits
	.sectionflags	@""
	.align	4
.nv.constant0._Z8MyKernelPdS_ii:
	.zero		920


//--------------------- SYMBOLS --------------------------

	.type		.nv.reservedSmem.offset0,@object
	.size		.nv.reservedSmem.offset0,0x4
